//
// Generated by NVIDIA NVVM Compiler
//
// Compiler Build ID: CL-36424714
// Cuda compilation tools, release 13.0, V13.0.88
// Based on NVVM 20.0.0
//

.version 9.0
.target sm_100
.address_size 64

	// .globl	my_kernel_kernel0
// _ZZ17my_kernel_kernel0E18PaddedInput_shared has been demoted
// _ZZ17my_kernel_kernel0E18placeholder_shared has been demoted

.visible .entry my_kernel_kernel0(
	.param .u64 .ptr .align 1 my_kernel_kernel0_param_0,
	.param .u64 .ptr .align 1 my_kernel_kernel0_param_1,
	.param .u64 .ptr .align 1 my_kernel_kernel0_param_2,
	.param .u64 .ptr .align 1 my_kernel_kernel0_param_3
)
{
	.local .align 16 .b8 	__local_depot0[4096];
	.reg .b64 	%SP;
	.reg .b64 	%SPL;
	.reg .pred 	%p<14>;
	.reg .b32 	%r<130>;
	.reg .b32 	%f<436>;
	.reg .b64 	%rd<136>;
	// demoted variable
	.shared .align 4 .b8 _ZZ17my_kernel_kernel0E18PaddedInput_shared[2048];
	// demoted variable
	.shared .align 4 .b8 _ZZ17my_kernel_kernel0E18placeholder_shared[512];
	mov.u64 	%SPL, __local_depot0;
	ld.param.u64 	%rd74, [my_kernel_kernel0_param_0];
	ld.param.u64 	%rd75, [my_kernel_kernel0_param_1];
	ld.param.u64 	%rd76, [my_kernel_kernel0_param_2];
	cvta.to.global.u64 	%rd1, %rd75;
	cvta.to.global.u64 	%rd2, %rd74;
	cvta.to.global.u64 	%rd3, %rd76;
	add.u64 	%rd4, %SPL, 0;
	add.s64 	%rd113, %rd4, 2048;
	add.s64 	%rd117, %rd4, 2176;
	mov.f32 	%f9, 0f00000000;
	st.local.v4.f32 	[%rd4], {%f9, %f9, %f9, %f9};
	st.local.v4.f32 	[%rd4+1024], {%f9, %f9, %f9, %f9};
	st.local.v4.f32 	[%rd4+2048], {%f9, %f9, %f9, %f9};
	st.local.v4.f32 	[%rd4+3072], {%f9, %f9, %f9, %f9};
	st.local.v4.f32 	[%rd4+128], {%f9, %f9, %f9, %f9};
	st.local.v4.f32 	[%rd4+1152], {%f9, %f9, %f9, %f9};
	st.local.v4.f32 	[%rd4+2176], {%f9, %f9, %f9, %f9};
	st.local.v4.f32 	[%rd4+3200], {%f9, %f9, %f9, %f9};
	st.local.v4.f32 	[%rd4+16], {%f9, %f9, %f9, %f9};
	st.local.v4.f32 	[%rd4+1040], {%f9, %f9, %f9, %f9};
	st.local.v4.f32 	[%rd4+2064], {%f9, %f9, %f9, %f9};
	st.local.v4.f32 	[%rd4+3088], {%f9, %f9, %f9, %f9};
	st.local.v4.f32 	[%rd4+144], {%f9, %f9, %f9, %f9};
	st.local.v4.f32 	[%rd4+1168], {%f9, %f9, %f9, %f9};
	st.local.v4.f32 	[%rd4+2192], {%f9, %f9, %f9, %f9};
	st.local.v4.f32 	[%rd4+3216], {%f9, %f9, %f9, %f9};
	st.local.v4.f32 	[%rd4+32], {%f9, %f9, %f9, %f9};
	st.local.v4.f32 	[%rd4+1056], {%f9, %f9, %f9, %f9};
	st.local.v4.f32 	[%rd4+2080], {%f9, %f9, %f9, %f9};
	st.local.v4.f32 	[%rd4+3104], {%f9, %f9, %f9, %f9};
	st.local.v4.f32 	[%rd4+160], {%f9, %f9, %f9, %f9};
	st.local.v4.f32 	[%rd4+1184], {%f9, %f9, %f9, %f9};
	st.local.v4.f32 	[%rd4+2208], {%f9, %f9, %f9, %f9};
	st.local.v4.f32 	[%rd4+3232], {%f9, %f9, %f9, %f9};
	st.local.v4.f32 	[%rd4+48], {%f9, %f9, %f9, %f9};
	st.local.v4.f32 	[%rd4+1072], {%f9, %f9, %f9, %f9};
	st.local.v4.f32 	[%rd4+2096], {%f9, %f9, %f9, %f9};
	st.local.v4.f32 	[%rd4+3120], {%f9, %f9, %f9, %f9};
	st.local.v4.f32 	[%rd4+176], {%f9, %f9, %f9, %f9};
	st.local.v4.f32 	[%rd4+1200], {%f9, %f9, %f9, %f9};
	st.local.v4.f32 	[%rd4+2224], {%f9, %f9, %f9, %f9};
	st.local.v4.f32 	[%rd4+3248], {%f9, %f9, %f9, %f9};
	st.local.v4.f32 	[%rd4+64], {%f9, %f9, %f9, %f9};
	st.local.v4.f32 	[%rd4+1088], {%f9, %f9, %f9, %f9};
	st.local.v4.f32 	[%rd4+2112], {%f9, %f9, %f9, %f9};
	st.local.v4.f32 	[%rd4+3136], {%f9, %f9, %f9, %f9};
	st.local.v4.f32 	[%rd4+192], {%f9, %f9, %f9, %f9};
	st.local.v4.f32 	[%rd4+1216], {%f9, %f9, %f9, %f9};
	st.local.v4.f32 	[%rd4+2240], {%f9, %f9, %f9, %f9};
	st.local.v4.f32 	[%rd4+3264], {%f9, %f9, %f9, %f9};
	st.local.v4.f32 	[%rd4+80], {%f9, %f9, %f9, %f9};
	st.local.v4.f32 	[%rd4+1104], {%f9, %f9, %f9, %f9};
	st.local.v4.f32 	[%rd4+2128], {%f9, %f9, %f9, %f9};
	st.local.v4.f32 	[%rd4+3152], {%f9, %f9, %f9, %f9};
	st.local.v4.f32 	[%rd4+208], {%f9, %f9, %f9, %f9};
	st.local.v4.f32 	[%rd4+1232], {%f9, %f9, %f9, %f9};
	st.local.v4.f32 	[%rd4+2256], {%f9, %f9, %f9, %f9};
	st.local.v4.f32 	[%rd4+3280], {%f9, %f9, %f9, %f9};
	st.local.v4.f32 	[%rd4+96], {%f9, %f9, %f9, %f9};
	st.local.v4.f32 	[%rd4+1120], {%f9, %f9, %f9, %f9};
	st.local.v4.f32 	[%rd4+2144], {%f9, %f9, %f9, %f9};
	st.local.v4.f32 	[%rd4+3168], {%f9, %f9, %f9, %f9};
	st.local.v4.f32 	[%rd4+224], {%f9, %f9, %f9, %f9};
	st.local.v4.f32 	[%rd4+1248], {%f9, %f9, %f9, %f9};
	st.local.v4.f32 	[%rd4+2272], {%f9, %f9, %f9, %f9};
	st.local.v4.f32 	[%rd4+3296], {%f9, %f9, %f9, %f9};
	st.local.v4.f32 	[%rd4+112], {%f9, %f9, %f9, %f9};
	st.local.v4.f32 	[%rd4+1136], {%f9, %f9, %f9, %f9};
	st.local.v4.f32 	[%rd4+2160], {%f9, %f9, %f9, %f9};
	st.local.v4.f32 	[%rd4+3184], {%f9, %f9, %f9, %f9};
	st.local.v4.f32 	[%rd4+240], {%f9, %f9, %f9, %f9};
	st.local.v4.f32 	[%rd4+1264], {%f9, %f9, %f9, %f9};
	st.local.v4.f32 	[%rd4+2288], {%f9, %f9, %f9, %f9};
	st.local.v4.f32 	[%rd4+3312], {%f9, %f9, %f9, %f9};
	add.s64 	%rd120, %rd4, 2304;
	add.s64 	%rd123, %rd4, 2432;
	st.local.v4.f32 	[%rd4+256], {%f9, %f9, %f9, %f9};
	st.local.v4.f32 	[%rd4+1280], {%f9, %f9, %f9, %f9};
	st.local.v4.f32 	[%rd4+2304], {%f9, %f9, %f9, %f9};
	st.local.v4.f32 	[%rd4+3328], {%f9, %f9, %f9, %f9};
	st.local.v4.f32 	[%rd4+384], {%f9, %f9, %f9, %f9};
	st.local.v4.f32 	[%rd4+1408], {%f9, %f9, %f9, %f9};
	st.local.v4.f32 	[%rd4+2432], {%f9, %f9, %f9, %f9};
	st.local.v4.f32 	[%rd4+3456], {%f9, %f9, %f9, %f9};
	st.local.v4.f32 	[%rd4+272], {%f9, %f9, %f9, %f9};
	st.local.v4.f32 	[%rd4+1296], {%f9, %f9, %f9, %f9};
	st.local.v4.f32 	[%rd4+2320], {%f9, %f9, %f9, %f9};
	st.local.v4.f32 	[%rd4+3344], {%f9, %f9, %f9, %f9};
	st.local.v4.f32 	[%rd4+400], {%f9, %f9, %f9, %f9};
	st.local.v4.f32 	[%rd4+1424], {%f9, %f9, %f9, %f9};
	st.local.v4.f32 	[%rd4+2448], {%f9, %f9, %f9, %f9};
	st.local.v4.f32 	[%rd4+3472], {%f9, %f9, %f9, %f9};
	st.local.v4.f32 	[%rd4+288], {%f9, %f9, %f9, %f9};
	st.local.v4.f32 	[%rd4+1312], {%f9, %f9, %f9, %f9};
	st.local.v4.f32 	[%rd4+2336], {%f9, %f9, %f9, %f9};
	st.local.v4.f32 	[%rd4+3360], {%f9, %f9, %f9, %f9};
	st.local.v4.f32 	[%rd4+416], {%f9, %f9, %f9, %f9};
	st.local.v4.f32 	[%rd4+1440], {%f9, %f9, %f9, %f9};
	st.local.v4.f32 	[%rd4+2464], {%f9, %f9, %f9, %f9};
	st.local.v4.f32 	[%rd4+3488], {%f9, %f9, %f9, %f9};
	st.local.v4.f32 	[%rd4+304], {%f9, %f9, %f9, %f9};
	st.local.v4.f32 	[%rd4+1328], {%f9, %f9, %f9, %f9};
	st.local.v4.f32 	[%rd4+2352], {%f9, %f9, %f9, %f9};
	st.local.v4.f32 	[%rd4+3376], {%f9, %f9, %f9, %f9};
	st.local.v4.f32 	[%rd4+432], {%f9, %f9, %f9, %f9};
	st.local.v4.f32 	[%rd4+1456], {%f9, %f9, %f9, %f9};
	st.local.v4.f32 	[%rd4+2480], {%f9, %f9, %f9, %f9};
	st.local.v4.f32 	[%rd4+3504], {%f9, %f9, %f9, %f9};
	st.local.v4.f32 	[%rd4+320], {%f9, %f9, %f9, %f9};
	st.local.v4.f32 	[%rd4+1344], {%f9, %f9, %f9, %f9};
	st.local.v4.f32 	[%rd4+2368], {%f9, %f9, %f9, %f9};
	st.local.v4.f32 	[%rd4+3392], {%f9, %f9, %f9, %f9};
	st.local.v4.f32 	[%rd4+448], {%f9, %f9, %f9, %f9};
	st.local.v4.f32 	[%rd4+1472], {%f9, %f9, %f9, %f9};
	st.local.v4.f32 	[%rd4+2496], {%f9, %f9, %f9, %f9};
	st.local.v4.f32 	[%rd4+3520], {%f9, %f9, %f9, %f9};
	st.local.v4.f32 	[%rd4+336], {%f9, %f9, %f9, %f9};
	st.local.v4.f32 	[%rd4+1360], {%f9, %f9, %f9, %f9};
	st.local.v4.f32 	[%rd4+2384], {%f9, %f9, %f9, %f9};
	st.local.v4.f32 	[%rd4+3408], {%f9, %f9, %f9, %f9};
	st.local.v4.f32 	[%rd4+464], {%f9, %f9, %f9, %f9};
	st.local.v4.f32 	[%rd4+1488], {%f9, %f9, %f9, %f9};
	st.local.v4.f32 	[%rd4+2512], {%f9, %f9, %f9, %f9};
	st.local.v4.f32 	[%rd4+3536], {%f9, %f9, %f9, %f9};
	st.local.v4.f32 	[%rd4+352], {%f9, %f9, %f9, %f9};
	st.local.v4.f32 	[%rd4+1376], {%f9, %f9, %f9, %f9};
	st.local.v4.f32 	[%rd4+2400], {%f9, %f9, %f9, %f9};
	st.local.v4.f32 	[%rd4+3424], {%f9, %f9, %f9, %f9};
	st.local.v4.f32 	[%rd4+480], {%f9, %f9, %f9, %f9};
	st.local.v4.f32 	[%rd4+1504], {%f9, %f9, %f9, %f9};
	st.local.v4.f32 	[%rd4+2528], {%f9, %f9, %f9, %f9};
	st.local.v4.f32 	[%rd4+3552], {%f9, %f9, %f9, %f9};
	st.local.v4.f32 	[%rd4+368], {%f9, %f9, %f9, %f9};
	st.local.v4.f32 	[%rd4+1392], {%f9, %f9, %f9, %f9};
	st.local.v4.f32 	[%rd4+2416], {%f9, %f9, %f9, %f9};
	st.local.v4.f32 	[%rd4+3440], {%f9, %f9, %f9, %f9};
	st.local.v4.f32 	[%rd4+496], {%f9, %f9, %f9, %f9};
	st.local.v4.f32 	[%rd4+1520], {%f9, %f9, %f9, %f9};
	st.local.v4.f32 	[%rd4+2544], {%f9, %f9, %f9, %f9};
	st.local.v4.f32 	[%rd4+3568], {%f9, %f9, %f9, %f9};
	add.s64 	%rd126, %rd4, 2560;
	add.s64 	%rd129, %rd4, 2688;
	st.local.v4.f32 	[%rd4+512], {%f9, %f9, %f9, %f9};
	st.local.v4.f32 	[%rd4+1536], {%f9, %f9, %f9, %f9};
	st.local.v4.f32 	[%rd4+2560], {%f9, %f9, %f9, %f9};
	st.local.v4.f32 	[%rd4+3584], {%f9, %f9, %f9, %f9};
	st.local.v4.f32 	[%rd4+640], {%f9, %f9, %f9, %f9};
	st.local.v4.f32 	[%rd4+1664], {%f9, %f9, %f9, %f9};
	st.local.v4.f32 	[%rd4+2688], {%f9, %f9, %f9, %f9};
	st.local.v4.f32 	[%rd4+3712], {%f9, %f9, %f9, %f9};
	st.local.v4.f32 	[%rd4+528], {%f9, %f9, %f9, %f9};
	st.local.v4.f32 	[%rd4+1552], {%f9, %f9, %f9, %f9};
	st.local.v4.f32 	[%rd4+2576], {%f9, %f9, %f9, %f9};
	st.local.v4.f32 	[%rd4+3600], {%f9, %f9, %f9, %f9};
	st.local.v4.f32 	[%rd4+656], {%f9, %f9, %f9, %f9};
	st.local.v4.f32 	[%rd4+1680], {%f9, %f9, %f9, %f9};
	st.local.v4.f32 	[%rd4+2704], {%f9, %f9, %f9, %f9};
	st.local.v4.f32 	[%rd4+3728], {%f9, %f9, %f9, %f9};
	st.local.v4.f32 	[%rd4+544], {%f9, %f9, %f9, %f9};
	st.local.v4.f32 	[%rd4+1568], {%f9, %f9, %f9, %f9};
	st.local.v4.f32 	[%rd4+2592], {%f9, %f9, %f9, %f9};
	st.local.v4.f32 	[%rd4+3616], {%f9, %f9, %f9, %f9};
	st.local.v4.f32 	[%rd4+672], {%f9, %f9, %f9, %f9};
	st.local.v4.f32 	[%rd4+1696], {%f9, %f9, %f9, %f9};
	st.local.v4.f32 	[%rd4+2720], {%f9, %f9, %f9, %f9};
	st.local.v4.f32 	[%rd4+3744], {%f9, %f9, %f9, %f9};
	st.local.v4.f32 	[%rd4+560], {%f9, %f9, %f9, %f9};
	st.local.v4.f32 	[%rd4+1584], {%f9, %f9, %f9, %f9};
	st.local.v4.f32 	[%rd4+2608], {%f9, %f9, %f9, %f9};
	st.local.v4.f32 	[%rd4+3632], {%f9, %f9, %f9, %f9};
	st.local.v4.f32 	[%rd4+688], {%f9, %f9, %f9, %f9};
	st.local.v4.f32 	[%rd4+1712], {%f9, %f9, %f9, %f9};
	st.local.v4.f32 	[%rd4+2736], {%f9, %f9, %f9, %f9};
	st.local.v4.f32 	[%rd4+3760], {%f9, %f9, %f9, %f9};
	st.local.v4.f32 	[%rd4+576], {%f9, %f9, %f9, %f9};
	st.local.v4.f32 	[%rd4+1600], {%f9, %f9, %f9, %f9};
	st.local.v4.f32 	[%rd4+2624], {%f9, %f9, %f9, %f9};
	st.local.v4.f32 	[%rd4+3648], {%f9, %f9, %f9, %f9};
	st.local.v4.f32 	[%rd4+704], {%f9, %f9, %f9, %f9};
	st.local.v4.f32 	[%rd4+1728], {%f9, %f9, %f9, %f9};
	st.local.v4.f32 	[%rd4+2752], {%f9, %f9, %f9, %f9};
	st.local.v4.f32 	[%rd4+3776], {%f9, %f9, %f9, %f9};
	st.local.v4.f32 	[%rd4+592], {%f9, %f9, %f9, %f9};
	st.local.v4.f32 	[%rd4+1616], {%f9, %f9, %f9, %f9};
	st.local.v4.f32 	[%rd4+2640], {%f9, %f9, %f9, %f9};
	st.local.v4.f32 	[%rd4+3664], {%f9, %f9, %f9, %f9};
	st.local.v4.f32 	[%rd4+720], {%f9, %f9, %f9, %f9};
	st.local.v4.f32 	[%rd4+1744], {%f9, %f9, %f9, %f9};
	st.local.v4.f32 	[%rd4+2768], {%f9, %f9, %f9, %f9};
	st.local.v4.f32 	[%rd4+3792], {%f9, %f9, %f9, %f9};
	st.local.v4.f32 	[%rd4+608], {%f9, %f9, %f9, %f9};
	st.local.v4.f32 	[%rd4+1632], {%f9, %f9, %f9, %f9};
	st.local.v4.f32 	[%rd4+2656], {%f9, %f9, %f9, %f9};
	st.local.v4.f32 	[%rd4+3680], {%f9, %f9, %f9, %f9};
	st.local.v4.f32 	[%rd4+736], {%f9, %f9, %f9, %f9};
	st.local.v4.f32 	[%rd4+1760], {%f9, %f9, %f9, %f9};
	st.local.v4.f32 	[%rd4+2784], {%f9, %f9, %f9, %f9};
	st.local.v4.f32 	[%rd4+3808], {%f9, %f9, %f9, %f9};
	st.local.v4.f32 	[%rd4+624], {%f9, %f9, %f9, %f9};
	st.local.v4.f32 	[%rd4+1648], {%f9, %f9, %f9, %f9};
	st.local.v4.f32 	[%rd4+2672], {%f9, %f9, %f9, %f9};
	st.local.v4.f32 	[%rd4+3696], {%f9, %f9, %f9, %f9};
	st.local.v4.f32 	[%rd4+752], {%f9, %f9, %f9, %f9};
	st.local.v4.f32 	[%rd4+1776], {%f9, %f9, %f9, %f9};
	st.local.v4.f32 	[%rd4+2800], {%f9, %f9, %f9, %f9};
	st.local.v4.f32 	[%rd4+3824], {%f9, %f9, %f9, %f9};
	add.s64 	%rd132, %rd4, 2816;
	add.s64 	%rd135, %rd4, 2944;
	st.local.v4.f32 	[%rd4+768], {%f9, %f9, %f9, %f9};
	st.local.v4.f32 	[%rd4+1792], {%f9, %f9, %f9, %f9};
	st.local.v4.f32 	[%rd4+2816], {%f9, %f9, %f9, %f9};
	st.local.v4.f32 	[%rd4+3840], {%f9, %f9, %f9, %f9};
	st.local.v4.f32 	[%rd4+896], {%f9, %f9, %f9, %f9};
	st.local.v4.f32 	[%rd4+1920], {%f9, %f9, %f9, %f9};
	st.local.v4.f32 	[%rd4+2944], {%f9, %f9, %f9, %f9};
	st.local.v4.f32 	[%rd4+3968], {%f9, %f9, %f9, %f9};
	st.local.v4.f32 	[%rd4+784], {%f9, %f9, %f9, %f9};
	st.local.v4.f32 	[%rd4+1808], {%f9, %f9, %f9, %f9};
	st.local.v4.f32 	[%rd4+2832], {%f9, %f9, %f9, %f9};
	st.local.v4.f32 	[%rd4+3856], {%f9, %f9, %f9, %f9};
	st.local.v4.f32 	[%rd4+912], {%f9, %f9, %f9, %f9};
	st.local.v4.f32 	[%rd4+1936], {%f9, %f9, %f9, %f9};
	st.local.v4.f32 	[%rd4+2960], {%f9, %f9, %f9, %f9};
	st.local.v4.f32 	[%rd4+3984], {%f9, %f9, %f9, %f9};
	st.local.v4.f32 	[%rd4+800], {%f9, %f9, %f9, %f9};
	st.local.v4.f32 	[%rd4+1824], {%f9, %f9, %f9, %f9};
	st.local.v4.f32 	[%rd4+2848], {%f9, %f9, %f9, %f9};
	st.local.v4.f32 	[%rd4+3872], {%f9, %f9, %f9, %f9};
	st.local.v4.f32 	[%rd4+928], {%f9, %f9, %f9, %f9};
	st.local.v4.f32 	[%rd4+1952], {%f9, %f9, %f9, %f9};
	st.local.v4.f32 	[%rd4+2976], {%f9, %f9, %f9, %f9};
	st.local.v4.f32 	[%rd4+4000], {%f9, %f9, %f9, %f9};
	st.local.v4.f32 	[%rd4+816], {%f9, %f9, %f9, %f9};
	st.local.v4.f32 	[%rd4+1840], {%f9, %f9, %f9, %f9};
	st.local.v4.f32 	[%rd4+2864], {%f9, %f9, %f9, %f9};
	st.local.v4.f32 	[%rd4+3888], {%f9, %f9, %f9, %f9};
	st.local.v4.f32 	[%rd4+944], {%f9, %f9, %f9, %f9};
	st.local.v4.f32 	[%rd4+1968], {%f9, %f9, %f9, %f9};
	st.local.v4.f32 	[%rd4+2992], {%f9, %f9, %f9, %f9};
	st.local.v4.f32 	[%rd4+4016], {%f9, %f9, %f9, %f9};
	st.local.v4.f32 	[%rd4+832], {%f9, %f9, %f9, %f9};
	st.local.v4.f32 	[%rd4+1856], {%f9, %f9, %f9, %f9};
	st.local.v4.f32 	[%rd4+2880], {%f9, %f9, %f9, %f9};
	st.local.v4.f32 	[%rd4+3904], {%f9, %f9, %f9, %f9};
	st.local.v4.f32 	[%rd4+960], {%f9, %f9, %f9, %f9};
	st.local.v4.f32 	[%rd4+1984], {%f9, %f9, %f9, %f9};
	st.local.v4.f32 	[%rd4+3008], {%f9, %f9, %f9, %f9};
	st.local.v4.f32 	[%rd4+4032], {%f9, %f9, %f9, %f9};
	st.local.v4.f32 	[%rd4+848], {%f9, %f9, %f9, %f9};
	st.local.v4.f32 	[%rd4+1872], {%f9, %f9, %f9, %f9};
	st.local.v4.f32 	[%rd4+2896], {%f9, %f9, %f9, %f9};
	st.local.v4.f32 	[%rd4+3920], {%f9, %f9, %f9, %f9};
	st.local.v4.f32 	[%rd4+976], {%f9, %f9, %f9, %f9};
	st.local.v4.f32 	[%rd4+2000], {%f9, %f9, %f9, %f9};
	st.local.v4.f32 	[%rd4+3024], {%f9, %f9, %f9, %f9};
	st.local.v4.f32 	[%rd4+4048], {%f9, %f9, %f9, %f9};
	st.local.v4.f32 	[%rd4+864], {%f9, %f9, %f9, %f9};
	st.local.v4.f32 	[%rd4+1888], {%f9, %f9, %f9, %f9};
	st.local.v4.f32 	[%rd4+2912], {%f9, %f9, %f9, %f9};
	st.local.v4.f32 	[%rd4+3936], {%f9, %f9, %f9, %f9};
	st.local.v4.f32 	[%rd4+992], {%f9, %f9, %f9, %f9};
	st.local.v4.f32 	[%rd4+2016], {%f9, %f9, %f9, %f9};
	st.local.v4.f32 	[%rd4+3040], {%f9, %f9, %f9, %f9};
	st.local.v4.f32 	[%rd4+4064], {%f9, %f9, %f9, %f9};
	st.local.v4.f32 	[%rd4+880], {%f9, %f9, %f9, %f9};
	st.local.v4.f32 	[%rd4+1904], {%f9, %f9, %f9, %f9};
	st.local.v4.f32 	[%rd4+2928], {%f9, %f9, %f9, %f9};
	st.local.v4.f32 	[%rd4+3952], {%f9, %f9, %f9, %f9};
	st.local.v4.f32 	[%rd4+1008], {%f9, %f9, %f9, %f9};
	st.local.v4.f32 	[%rd4+2032], {%f9, %f9, %f9, %f9};
	st.local.v4.f32 	[%rd4+3056], {%f9, %f9, %f9, %f9};
	st.local.v4.f32 	[%rd4+4080], {%f9, %f9, %f9, %f9};
	mov.u32 	%r1, %ctaid.x;
	shl.b32 	%r40, %r1, 16;
	and.b32  	%r41, %r40, 2147221504;
	mov.u32 	%r2, %tid.x;
	shl.b32 	%r42, %r2, 11;
	and.b32  	%r3, %r42, 2080768;
	add.s32 	%r43, %r41, %r3;
	shl.b32 	%r44, %r1, 12;
	and.b32  	%r45, %r44, 12288;
	or.b32  	%r46, %r43, %r45;
	shl.b32 	%r47, %r2, 9;
	and.b32  	%r48, %r47, 3584;
	or.b32  	%r4, %r46, %r48;
	shl.b32 	%r49, %r2, 12;
	add.s32 	%r50, %r49, 786432;
	and.b32  	%r51, %r50, 7864320;
	or.b32  	%r52, %r45, %r41;
	or.b32  	%r53, %r52, %r48;
	add.s32 	%r5, %r53, %r51;
	add.s32 	%r54, %r49, 1310720;
	and.b32  	%r55, %r54, 7864320;
	add.s32 	%r6, %r53, %r55;
	add.s32 	%r56, %r49, 1835008;
	and.b32  	%r57, %r56, 7864320;
	add.s32 	%r7, %r53, %r57;
	shr.u32 	%r58, %r2, 2;
	and.b32  	%r8, %r58, 7;
	and.b32  	%r9, %r2, 3;
	shl.b32 	%r59, %r2, 5;
	and.b32  	%r60, %r59, 31744;
	shl.b32 	%r61, %r2, 3;
	and.b32  	%r62, %r61, 24;
	or.b32  	%r63, %r62, %r60;
	shl.b32 	%r64, %r2, 4;
	and.b32  	%r65, %r64, 448;
	or.b32  	%r66, %r65, %r63;
	mov.u32 	%r67, _ZZ17my_kernel_kernel0E18PaddedInput_shared;
	add.s32 	%r10, %r67, %r66;
	mov.b32 	%r116, 0;
	add.s32 	%r74, %r5, %r3;
	add.s32 	%r75, %r6, %r3;
	add.s32 	%r76, %r7, %r3;
$L__BB0_1:
	bar.sync 	0;
	add.s32 	%r70, %r4, %r116;
	mul.wide.u32 	%rd78, %r70, 4;
	add.s64 	%rd79, %rd2, %rd78;
	ld.global.nc.f32 	%f10, [%rd79];
	shl.b32 	%r71, %r2, 2;
	mov.u32 	%r72, _ZZ17my_kernel_kernel0E18PaddedInput_shared;
	add.s32 	%r73, %r72, %r71;
	st.shared.f32 	[%r73], %f10;
	ld.global.nc.f32 	%f11, [%rd79+524288];
	st.shared.f32 	[%r73+256], %f11;
	ld.global.nc.f32 	%f12, [%rd79+2097152];
	st.shared.f32 	[%r73+512], %f12;
	cvt.u64.u32 	%rd80, %r116;
	cvt.u64.u32 	%rd81, %r74;
	add.s64 	%rd82, %rd81, %rd80;
	shl.b64 	%rd83, %rd82, 2;
	add.s64 	%rd84, %rd2, %rd83;
	ld.global.nc.f32 	%f13, [%rd84+524288];
	st.shared.f32 	[%r73+768], %f13;
	ld.global.nc.f32 	%f14, [%rd79+4194304];
	st.shared.f32 	[%r73+1024], %f14;
	cvt.u64.u32 	%rd85, %r75;
	add.s64 	%rd86, %rd85, %rd80;
	shl.b64 	%rd87, %rd86, 2;
	add.s64 	%rd88, %rd2, %rd87;
	ld.global.nc.f32 	%f15, [%rd88+524288];
	st.shared.f32 	[%r73+1280], %f15;
	ld.global.nc.f32 	%f16, [%rd79+6291456];
	st.shared.f32 	[%r73+1536], %f16;
	cvt.u64.u32 	%rd89, %r76;
	add.s64 	%rd90, %rd89, %rd80;
	shl.b64 	%rd91, %rd90, 2;
	add.s64 	%rd92, %rd2, %rd91;
	ld.global.nc.f32 	%f17, [%rd92+524288];
	st.shared.f32 	[%r73+1792], %f17;
	shl.b32 	%r77, %r116, 7;
	add.s32 	%r78, %r77, %r2;
	mul.wide.u32 	%rd93, %r78, 4;
	add.s64 	%rd94, %rd1, %rd93;
	ld.global.nc.f32 	%f18, [%rd94];
	mov.u32 	%r79, _ZZ17my_kernel_kernel0E18placeholder_shared;
	add.s32 	%r80, %r79, %r71;
	st.shared.f32 	[%r80], %f18;
	ld.global.nc.f32 	%f19, [%rd94+256];
	st.shared.f32 	[%r80+256], %f19;
	bar.sync 	0;
	ld.shared.f32 	%f1, [%r10];
	add.s32 	%r117, %r79, 256;
	ld.shared.f32 	%f2, [%r10+4];
	mov.b32 	%r118, 256;
	mov.u64 	%rd111, %rd113;
$L__BB0_2:
	ld.local.v2.f32 	{%f20, %f21}, [%rd111+-2048];
	ld.shared.f32 	%f22, [%r117+-256];
	fma.rn.f32 	%f23, %f1, %f22, %f20;
	ld.local.v2.f32 	{%f24, %f25}, [%rd111+-1024];
	ld.shared.f32 	%f26, [%r117+-128];
	fma.rn.f32 	%f27, %f1, %f26, %f24;
	ld.local.v2.f32 	{%f28, %f29}, [%rd111];
	ld.shared.f32 	%f30, [%r117];
	fma.rn.f32 	%f31, %f1, %f30, %f28;
	ld.local.v2.f32 	{%f32, %f33}, [%rd111+1024];
	ld.shared.f32 	%f34, [%r117+128];
	fma.rn.f32 	%f35, %f1, %f34, %f32;
	ld.shared.f32 	%f36, [%r117+-252];
	fma.rn.f32 	%f37, %f1, %f36, %f21;
	st.local.v2.f32 	[%rd111+-2048], {%f23, %f37};
	ld.shared.f32 	%f38, [%r117+-124];
	fma.rn.f32 	%f39, %f1, %f38, %f25;
	st.local.v2.f32 	[%rd111+-1024], {%f27, %f39};
	ld.shared.f32 	%f40, [%r117+4];
	fma.rn.f32 	%f41, %f1, %f40, %f29;
	st.local.v2.f32 	[%rd111], {%f31, %f41};
	ld.shared.f32 	%f42, [%r117+132];
	fma.rn.f32 	%f43, %f1, %f42, %f33;
	st.local.v2.f32 	[%rd111+1024], {%f35, %f43};
	ld.local.v2.f32 	{%f44, %f45}, [%rd111+-1920];
	fma.rn.f32 	%f46, %f2, %f22, %f44;
	ld.local.v2.f32 	{%f47, %f48}, [%rd111+-896];
	fma.rn.f32 	%f49, %f2, %f26, %f47;
	ld.local.v2.f32 	{%f50, %f51}, [%rd111+128];
	fma.rn.f32 	%f52, %f2, %f30, %f50;
	ld.local.v2.f32 	{%f53, %f54}, [%rd111+1152];
	fma.rn.f32 	%f55, %f2, %f34, %f53;
	fma.rn.f32 	%f56, %f2, %f36, %f45;
	st.local.v2.f32 	[%rd111+-1920], {%f46, %f56};
	fma.rn.f32 	%f57, %f2, %f38, %f48;
	st.local.v2.f32 	[%rd111+-896], {%f49, %f57};
	fma.rn.f32 	%f58, %f2, %f40, %f51;
	st.local.v2.f32 	[%rd111+128], {%f52, %f58};
	fma.rn.f32 	%f59, %f2, %f42, %f54;
	st.local.v2.f32 	[%rd111+1152], {%f55, %f59};
	add.s32 	%r118, %r118, 8;
	add.s64 	%rd111, %rd111, 8;
	add.s32 	%r117, %r117, 8;
	setp.ne.s32 	%p1, %r118, 384;
	@%p1 bra 	$L__BB0_2;
	ld.shared.f32 	%f3, [%r10+32];
	ld.shared.f32 	%f4, [%r10+36];
	mov.b32 	%r119, 0;
$L__BB0_4:
	shl.b32 	%r82, %r119, 1;
	mul.wide.u32 	%rd95, %r82, 4;
	add.s64 	%rd96, %rd4, %rd95;
	ld.local.v2.f32 	{%f60, %f61}, [%rd96+256];
	shl.b32 	%r83, %r119, 3;
	mov.u32 	%r84, _ZZ17my_kernel_kernel0E18placeholder_shared;
	add.s32 	%r85, %r84, %r83;
	ld.shared.f32 	%f62, [%r85];
	fma.rn.f32 	%f63, %f3, %f62, %f60;
	ld.local.v2.f32 	{%f64, %f65}, [%rd96+1280];
	ld.shared.f32 	%f66, [%r85+128];
	fma.rn.f32 	%f67, %f3, %f66, %f64;
	ld.local.v2.f32 	{%f68, %f69}, [%rd96+2304];
	ld.shared.f32 	%f70, [%r85+256];
	fma.rn.f32 	%f71, %f3, %f70, %f68;
	ld.local.v2.f32 	{%f72, %f73}, [%rd96+3328];
	ld.shared.f32 	%f74, [%r85+384];
	fma.rn.f32 	%f75, %f3, %f74, %f72;
	ld.shared.f32 	%f76, [%r85+4];
	fma.rn.f32 	%f77, %f3, %f76, %f61;
	st.local.v2.f32 	[%rd96+256], {%f63, %f77};
	ld.shared.f32 	%f78, [%r85+132];
	fma.rn.f32 	%f79, %f3, %f78, %f65;
	st.local.v2.f32 	[%rd96+1280], {%f67, %f79};
	ld.shared.f32 	%f80, [%r85+260];
	fma.rn.f32 	%f81, %f3, %f80, %f69;
	st.local.v2.f32 	[%rd96+2304], {%f71, %f81};
	ld.shared.f32 	%f82, [%r85+388];
	fma.rn.f32 	%f83, %f3, %f82, %f73;
	st.local.v2.f32 	[%rd96+3328], {%f75, %f83};
	ld.local.v2.f32 	{%f84, %f85}, [%rd96+384];
	fma.rn.f32 	%f86, %f4, %f62, %f84;
	ld.local.v2.f32 	{%f87, %f88}, [%rd96+1408];
	fma.rn.f32 	%f89, %f4, %f66, %f87;
	ld.local.v2.f32 	{%f90, %f91}, [%rd96+2432];
	fma.rn.f32 	%f92, %f4, %f70, %f90;
	ld.local.v2.f32 	{%f93, %f94}, [%rd96+3456];
	fma.rn.f32 	%f95, %f4, %f74, %f93;
	fma.rn.f32 	%f96, %f4, %f76, %f85;
	st.local.v2.f32 	[%rd96+384], {%f86, %f96};
	fma.rn.f32 	%f97, %f4, %f78, %f88;
	st.local.v2.f32 	[%rd96+1408], {%f89, %f97};
	fma.rn.f32 	%f98, %f4, %f80, %f91;
	st.local.v2.f32 	[%rd96+2432], {%f92, %f98};
	fma.rn.f32 	%f99, %f4, %f82, %f94;
	st.local.v2.f32 	[%rd96+3456], {%f95, %f99};
	add.s32 	%r119, %r119, 1;
	setp.ne.s32 	%p2, %r119, 16;
	@%p2 bra 	$L__BB0_4;
	ld.shared.f32 	%f5, [%r10+512];
	ld.shared.f32 	%f6, [%r10+516];
	mov.b32 	%r120, 0;
$L__BB0_6:
	shl.b32 	%r87, %r120, 1;
	mul.wide.u32 	%rd97, %r87, 4;
	add.s64 	%rd98, %rd4, %rd97;
	ld.local.v2.f32 	{%f100, %f101}, [%rd98+512];
	shl.b32 	%r88, %r120, 3;
	mov.u32 	%r89, _ZZ17my_kernel_kernel0E18placeholder_shared;
	add.s32 	%r90, %r89, %r88;
	ld.shared.f32 	%f102, [%r90];
	fma.rn.f32 	%f103, %f5, %f102, %f100;
	ld.local.v2.f32 	{%f104, %f105}, [%rd98+1536];
	ld.shared.f32 	%f106, [%r90+128];
	fma.rn.f32 	%f107, %f5, %f106, %f104;
	ld.local.v2.f32 	{%f108, %f109}, [%rd98+2560];
	ld.shared.f32 	%f110, [%r90+256];
	fma.rn.f32 	%f111, %f5, %f110, %f108;
	ld.local.v2.f32 	{%f112, %f113}, [%rd98+3584];
	ld.shared.f32 	%f114, [%r90+384];
	fma.rn.f32 	%f115, %f5, %f114, %f112;
	ld.shared.f32 	%f116, [%r90+4];
	fma.rn.f32 	%f117, %f5, %f116, %f101;
	st.local.v2.f32 	[%rd98+512], {%f103, %f117};
	ld.shared.f32 	%f118, [%r90+132];
	fma.rn.f32 	%f119, %f5, %f118, %f105;
	st.local.v2.f32 	[%rd98+1536], {%f107, %f119};
	ld.shared.f32 	%f120, [%r90+260];
	fma.rn.f32 	%f121, %f5, %f120, %f109;
	st.local.v2.f32 	[%rd98+2560], {%f111, %f121};
	ld.shared.f32 	%f122, [%r90+388];
	fma.rn.f32 	%f123, %f5, %f122, %f113;
	st.local.v2.f32 	[%rd98+3584], {%f115, %f123};
	ld.local.v2.f32 	{%f124, %f125}, [%rd98+640];
	fma.rn.f32 	%f126, %f6, %f102, %f124;
	ld.local.v2.f32 	{%f127, %f128}, [%rd98+1664];
	fma.rn.f32 	%f129, %f6, %f106, %f127;
	ld.local.v2.f32 	{%f130, %f131}, [%rd98+2688];
	fma.rn.f32 	%f132, %f6, %f110, %f130;
	ld.local.v2.f32 	{%f133, %f134}, [%rd98+3712];
	fma.rn.f32 	%f135, %f6, %f114, %f133;
	fma.rn.f32 	%f136, %f6, %f116, %f125;
	st.local.v2.f32 	[%rd98+640], {%f126, %f136};
	fma.rn.f32 	%f137, %f6, %f118, %f128;
	st.local.v2.f32 	[%rd98+1664], {%f129, %f137};
	fma.rn.f32 	%f138, %f6, %f120, %f131;
	st.local.v2.f32 	[%rd98+2688], {%f132, %f138};
	fma.rn.f32 	%f139, %f6, %f122, %f134;
	st.local.v2.f32 	[%rd98+3712], {%f135, %f139};
	add.s32 	%r120, %r120, 1;
	setp.ne.s32 	%p3, %r120, 16;
	@%p3 bra 	$L__BB0_6;
	ld.shared.f32 	%f7, [%r10+544];
	ld.shared.f32 	%f8, [%r10+548];
	mov.b32 	%r121, 0;
$L__BB0_8:
	shl.b32 	%r92, %r121, 1;
	mul.wide.u32 	%rd99, %r92, 4;
	add.s64 	%rd100, %rd4, %rd99;
	ld.local.v2.f32 	{%f140, %f141}, [%rd100+768];
	shl.b32 	%r93, %r121, 3;
	mov.u32 	%r94, _ZZ17my_kernel_kernel0E18placeholder_shared;
	add.s32 	%r95, %r94, %r93;
	ld.shared.f32 	%f142, [%r95];
	fma.rn.f32 	%f143, %f7, %f142, %f140;
	ld.local.v2.f32 	{%f144, %f145}, [%rd100+1792];
	ld.shared.f32 	%f146, [%r95+128];
	fma.rn.f32 	%f147, %f7, %f146, %f144;
	ld.local.v2.f32 	{%f148, %f149}, [%rd100+2816];
	ld.shared.f32 	%f150, [%r95+256];
	fma.rn.f32 	%f151, %f7, %f150, %f148;
	ld.local.v2.f32 	{%f152, %f153}, [%rd100+3840];
	ld.shared.f32 	%f154, [%r95+384];
	fma.rn.f32 	%f155, %f7, %f154, %f152;
	ld.shared.f32 	%f156, [%r95+4];
	fma.rn.f32 	%f157, %f7, %f156, %f141;
	st.local.v2.f32 	[%rd100+768], {%f143, %f157};
	ld.shared.f32 	%f158, [%r95+132];
	fma.rn.f32 	%f159, %f7, %f158, %f145;
	st.local.v2.f32 	[%rd100+1792], {%f147, %f159};
	ld.shared.f32 	%f160, [%r95+260];
	fma.rn.f32 	%f161, %f7, %f160, %f149;
	st.local.v2.f32 	[%rd100+2816], {%f151, %f161};
	ld.shared.f32 	%f162, [%r95+388];
	fma.rn.f32 	%f163, %f7, %f162, %f153;
	st.local.v2.f32 	[%rd100+3840], {%f155, %f163};
	ld.local.v2.f32 	{%f164, %f165}, [%rd100+896];
	fma.rn.f32 	%f166, %f8, %f142, %f164;
	ld.local.v2.f32 	{%f167, %f168}, [%rd100+1920];
	fma.rn.f32 	%f169, %f8, %f146, %f167;
	ld.local.v2.f32 	{%f170, %f171}, [%rd100+2944];
	fma.rn.f32 	%f172, %f8, %f150, %f170;
	ld.local.v2.f32 	{%f173, %f174}, [%rd100+3968];
	fma.rn.f32 	%f175, %f8, %f154, %f173;
	fma.rn.f32 	%f176, %f8, %f156, %f165;
	st.local.v2.f32 	[%rd100+896], {%f166, %f176};
	fma.rn.f32 	%f177, %f8, %f158, %f168;
	st.local.v2.f32 	[%rd100+1920], {%f169, %f177};
	fma.rn.f32 	%f178, %f8, %f160, %f171;
	st.local.v2.f32 	[%rd100+2944], {%f172, %f178};
	fma.rn.f32 	%f179, %f8, %f162, %f174;
	st.local.v2.f32 	[%rd100+3968], {%f175, %f179};
	add.s32 	%r121, %r121, 1;
	setp.ne.s32 	%p4, %r121, 16;
	@%p4 bra 	$L__BB0_8;
	add.s32 	%r116, %r116, 1;
	setp.ne.s32 	%p5, %r116, 512;
	@%p5 bra 	$L__BB0_1;
	ld.param.u64 	%rd110, [my_kernel_kernel0_param_3];
	shl.b32 	%r97, %r2, 13;
	and.b32  	%r98, %r97, 8126464;
	shl.b32 	%r99, %r1, 14;
	and.b32  	%r100, %r99, 2147418112;
	shl.b32 	%r101, %r8, 13;
	shl.b32 	%r102, %r1, 10;
	and.b32  	%r103, %r102, 3072;
	shl.b32 	%r104, %r9, 8;
	add.s32 	%r105, %r100, %r98;
	or.b32  	%r106, %r105, %r103;
	or.b32  	%r107, %r106, %r104;
	or.b32  	%r108, %r107, %r101;
	mul.wide.u32 	%rd15, %r108, 4;
	add.s64 	%rd101, %rd15, %rd3;
	add.s64 	%rd114, %rd101, 256;
	cvta.to.global.u64 	%rd102, %rd110;
	add.s64 	%rd134, %rd102, 256;
	mov.b32 	%r122, 0;
	mov.u64 	%rd112, %rd134;
$L__BB0_11:
	ld.local.v2.f32 	{%f180, %f181}, [%rd113+-2048];
	ld.global.nc.f32 	%f182, [%rd112+-256];
	add.f32 	%f183, %f180, %f182;
	max.f32 	%f184, %f183, 0f00000000;
	st.global.f32 	[%rd114+-256], %f184;
	ld.local.v2.f32 	{%f185, %f186}, [%rd113+-1024];
	ld.global.nc.f32 	%f187, [%rd112+-128];
	add.f32 	%f188, %f185, %f187;
	max.f32 	%f189, %f188, 0f00000000;
	st.global.f32 	[%rd114+-128], %f189;
	ld.local.v2.f32 	{%f190, %f191}, [%rd113];
	ld.global.nc.f32 	%f192, [%rd112];
	add.f32 	%f193, %f190, %f192;
	max.f32 	%f194, %f193, 0f00000000;
	st.global.f32 	[%rd114], %f194;
	ld.local.v2.f32 	{%f195, %f196}, [%rd113+1024];
	ld.global.nc.f32 	%f197, [%rd112+128];
	add.f32 	%f198, %f195, %f197;
	max.f32 	%f199, %f198, 0f00000000;
	st.global.f32 	[%rd114+128], %f199;
	ld.global.nc.f32 	%f200, [%rd112+-252];
	add.f32 	%f201, %f181, %f200;
	max.f32 	%f202, %f201, 0f00000000;
	st.global.f32 	[%rd114+-252], %f202;
	ld.global.nc.f32 	%f203, [%rd112+-124];
	add.f32 	%f204, %f186, %f203;
	max.f32 	%f205, %f204, 0f00000000;
	st.global.f32 	[%rd114+-124], %f205;
	ld.global.nc.f32 	%f206, [%rd112+4];
	add.f32 	%f207, %f191, %f206;
	max.f32 	%f208, %f207, 0f00000000;
	st.global.f32 	[%rd114+4], %f208;
	ld.global.nc.f32 	%f209, [%rd112+132];
	add.f32 	%f210, %f196, %f209;
	max.f32 	%f211, %f210, 0f00000000;
	st.global.f32 	[%rd114+132], %f211;
	add.s32 	%r122, %r122, 2;
	add.s64 	%rd114, %rd114, 8;
	add.s64 	%rd113, %rd113, 8;
	add.s64 	%rd112, %rd112, 8;
	setp.ne.s32 	%p6, %r122, 32;
	@%p6 bra 	$L__BB0_11;
	add.s64 	%rd115, %rd101, 900;
	mov.b32 	%r123, 0;
	mov.u64 	%rd116, %rd134;
$L__BB0_13:
	ld.local.v2.f32 	{%f212, %f213}, [%rd117+-2048];
	ld.global.nc.f32 	%f214, [%rd116+-256];
	add.f32 	%f215, %f212, %f214;
	max.f32 	%f216, %f215, 0f00000000;
	st.global.f32 	[%rd115+-388], %f216;
	ld.local.v2.f32 	{%f217, %f218}, [%rd117+-1024];
	ld.global.nc.f32 	%f219, [%rd116+-128];
	add.f32 	%f220, %f217, %f219;
	max.f32 	%f221, %f220, 0f00000000;
	st.global.f32 	[%rd115+-260], %f221;
	ld.local.v2.f32 	{%f222, %f223}, [%rd117];
	ld.global.nc.f32 	%f224, [%rd116];
	add.f32 	%f225, %f222, %f224;
	max.f32 	%f226, %f225, 0f00000000;
	st.global.f32 	[%rd115+-132], %f226;
	ld.local.v2.f32 	{%f227, %f228}, [%rd117+1024];
	ld.global.nc.f32 	%f229, [%rd116+128];
	add.f32 	%f230, %f227, %f229;
	max.f32 	%f231, %f230, 0f00000000;
	st.global.f32 	[%rd115+-4], %f231;
	ld.global.nc.f32 	%f232, [%rd116+-252];
	add.f32 	%f233, %f213, %f232;
	max.f32 	%f234, %f233, 0f00000000;
	st.global.f32 	[%rd115+-384], %f234;
	ld.global.nc.f32 	%f235, [%rd116+-124];
	add.f32 	%f236, %f218, %f235;
	max.f32 	%f237, %f236, 0f00000000;
	st.global.f32 	[%rd115+-256], %f237;
	ld.global.nc.f32 	%f238, [%rd116+4];
	add.f32 	%f239, %f223, %f238;
	max.f32 	%f240, %f239, 0f00000000;
	st.global.f32 	[%rd115+-128], %f240;
	ld.global.nc.f32 	%f241, [%rd116+132];
	add.f32 	%f242, %f228, %f241;
	max.f32 	%f243, %f242, 0f00000000;
	st.global.f32 	[%rd115], %f243;
	add.s32 	%r123, %r123, 2;
	add.s64 	%rd117, %rd117, 8;
	add.s64 	%rd116, %rd116, 8;
	add.s64 	%rd115, %rd115, 8;
	setp.ne.s32 	%p7, %r123, 32;
	@%p7 bra 	$L__BB0_13;
	add.s64 	%rd118, %rd101, 16772;
	mov.b32 	%r124, 0;
	mov.u64 	%rd119, %rd134;
$L__BB0_15:
	ld.local.v2.f32 	{%f244, %f245}, [%rd120+-2048];
	ld.global.nc.f32 	%f246, [%rd119+-256];
	add.f32 	%f247, %f244, %f246;
	max.f32 	%f248, %f247, 0f00000000;
	st.global.f32 	[%rd118+-388], %f248;
	ld.local.v2.f32 	{%f249, %f250}, [%rd120+-1024];
	ld.global.nc.f32 	%f251, [%rd119+-128];
	add.f32 	%f252, %f249, %f251;
	max.f32 	%f253, %f252, 0f00000000;
	st.global.f32 	[%rd118+-260], %f253;
	ld.local.v2.f32 	{%f254, %f255}, [%rd120];
	ld.global.nc.f32 	%f256, [%rd119];
	add.f32 	%f257, %f254, %f256;
	max.f32 	%f258, %f257, 0f00000000;
	st.global.f32 	[%rd118+-132], %f258;
	ld.local.v2.f32 	{%f259, %f260}, [%rd120+1024];
	ld.global.nc.f32 	%f261, [%rd119+128];
	add.f32 	%f262, %f259, %f261;
	max.f32 	%f263, %f262, 0f00000000;
	st.global.f32 	[%rd118+-4], %f263;
	ld.global.nc.f32 	%f264, [%rd119+-252];
	add.f32 	%f265, %f245, %f264;
	max.f32 	%f266, %f265, 0f00000000;
	st.global.f32 	[%rd118+-384], %f266;
	ld.global.nc.f32 	%f267, [%rd119+-124];
	add.f32 	%f268, %f250, %f267;
	max.f32 	%f269, %f268, 0f00000000;
	st.global.f32 	[%rd118+-256], %f269;
	ld.global.nc.f32 	%f270, [%rd119+4];
	add.f32 	%f271, %f255, %f270;
	max.f32 	%f272, %f271, 0f00000000;
	st.global.f32 	[%rd118+-128], %f272;
	ld.global.nc.f32 	%f273, [%rd119+132];
	add.f32 	%f274, %f260, %f273;
	max.f32 	%f275, %f274, 0f00000000;
	st.global.f32 	[%rd118], %f275;
	add.s32 	%r124, %r124, 2;
	add.s64 	%rd120, %rd120, 8;
	add.s64 	%rd119, %rd119, 8;
	add.s64 	%rd118, %rd118, 8;
	setp.ne.s32 	%p8, %r124, 32;
	@%p8 bra 	$L__BB0_15;
	add.s64 	%rd121, %rd101, 17284;
	mov.b32 	%r125, 0;
	mov.u64 	%rd122, %rd134;
$L__BB0_17:
	ld.local.v2.f32 	{%f276, %f277}, [%rd123+-2048];
	ld.global.nc.f32 	%f278, [%rd122+-256];
	add.f32 	%f279, %f276, %f278;
	max.f32 	%f280, %f279, 0f00000000;
	st.global.f32 	[%rd121+-388], %f280;
	ld.local.v2.f32 	{%f281, %f282}, [%rd123+-1024];
	ld.global.nc.f32 	%f283, [%rd122+-128];
	add.f32 	%f284, %f281, %f283;
	max.f32 	%f285, %f284, 0f00000000;
	st.global.f32 	[%rd121+-260], %f285;
	ld.local.v2.f32 	{%f286, %f287}, [%rd123];
	ld.global.nc.f32 	%f288, [%rd122];
	add.f32 	%f289, %f286, %f288;
	max.f32 	%f290, %f289, 0f00000000;
	st.global.f32 	[%rd121+-132], %f290;
	ld.local.v2.f32 	{%f291, %f292}, [%rd123+1024];
	ld.global.nc.f32 	%f293, [%rd122+128];
	add.f32 	%f294, %f291, %f293;
	max.f32 	%f295, %f294, 0f00000000;
	st.global.f32 	[%rd121+-4], %f295;
	ld.global.nc.f32 	%f296, [%rd122+-252];
	add.f32 	%f297, %f277, %f296;
	max.f32 	%f298, %f297, 0f00000000;
	st.global.f32 	[%rd121+-384], %f298;
	ld.global.nc.f32 	%f299, [%rd122+-124];
	add.f32 	%f300, %f282, %f299;
	max.f32 	%f301, %f300, 0f00000000;
	st.global.f32 	[%rd121+-256], %f301;
	ld.global.nc.f32 	%f302, [%rd122+4];
	add.f32 	%f303, %f287, %f302;
	max.f32 	%f304, %f303, 0f00000000;
	st.global.f32 	[%rd121+-128], %f304;
	ld.global.nc.f32 	%f305, [%rd122+132];
	add.f32 	%f306, %f292, %f305;
	max.f32 	%f307, %f306, 0f00000000;
	st.global.f32 	[%rd121], %f307;
	add.s32 	%r125, %r125, 2;
	add.s64 	%rd123, %rd123, 8;
	add.s64 	%rd122, %rd122, 8;
	add.s64 	%rd121, %rd121, 8;
	setp.ne.s32 	%p9, %r125, 32;
	@%p9 bra 	$L__BB0_17;
	add.s64 	%rd124, %rd101, 524676;
	mov.b32 	%r126, 0;
	mov.u64 	%rd125, %rd134;
$L__BB0_19:
	ld.local.v2.f32 	{%f308, %f309}, [%rd126+-2048];
	ld.global.nc.f32 	%f310, [%rd125+-256];
	add.f32 	%f311, %f308, %f310;
	max.f32 	%f312, %f311, 0f00000000;
	st.global.f32 	[%rd124+-388], %f312;
	ld.local.v2.f32 	{%f313, %f314}, [%rd126+-1024];
	ld.global.nc.f32 	%f315, [%rd125+-128];
	add.f32 	%f316, %f313, %f315;
	max.f32 	%f317, %f316, 0f00000000;
	st.global.f32 	[%rd124+-260], %f317;
	ld.local.v2.f32 	{%f318, %f319}, [%rd126];
	ld.global.nc.f32 	%f320, [%rd125];
	add.f32 	%f321, %f318, %f320;
	max.f32 	%f322, %f321, 0f00000000;
	st.global.f32 	[%rd124+-132], %f322;
	ld.local.v2.f32 	{%f323, %f324}, [%rd126+1024];
	ld.global.nc.f32 	%f325, [%rd125+128];
	add.f32 	%f326, %f323, %f325;
	max.f32 	%f327, %f326, 0f00000000;
	st.global.f32 	[%rd124+-4], %f327;
	ld.global.nc.f32 	%f328, [%rd125+-252];
	add.f32 	%f329, %f309, %f328;
	max.f32 	%f330, %f329, 0f00000000;
	st.global.f32 	[%rd124+-384], %f330;
	ld.global.nc.f32 	%f331, [%rd125+-124];
	add.f32 	%f332, %f314, %f331;
	max.f32 	%f333, %f332, 0f00000000;
	st.global.f32 	[%rd124+-256], %f333;
	ld.global.nc.f32 	%f334, [%rd125+4];
	add.f32 	%f335, %f319, %f334;
	max.f32 	%f336, %f335, 0f00000000;
	st.global.f32 	[%rd124+-128], %f336;
	ld.global.nc.f32 	%f337, [%rd125+132];
	add.f32 	%f338, %f324, %f337;
	max.f32 	%f339, %f338, 0f00000000;
	st.global.f32 	[%rd124], %f339;
	add.s32 	%r126, %r126, 2;
	add.s64 	%rd126, %rd126, 8;
	add.s64 	%rd125, %rd125, 8;
	add.s64 	%rd124, %rd124, 8;
	setp.ne.s32 	%p10, %r126, 32;
	@%p10 bra 	$L__BB0_19;
	add.s64 	%rd127, %rd101, 525188;
	mov.b32 	%r127, 0;
	mov.u64 	%rd128, %rd134;
$L__BB0_21:
	ld.local.v2.f32 	{%f340, %f341}, [%rd129+-2048];
	ld.global.nc.f32 	%f342, [%rd128+-256];
	add.f32 	%f343, %f340, %f342;
	max.f32 	%f344, %f343, 0f00000000;
	st.global.f32 	[%rd127+-388], %f344;
	ld.local.v2.f32 	{%f345, %f346}, [%rd129+-1024];
	ld.global.nc.f32 	%f347, [%rd128+-128];
	add.f32 	%f348, %f345, %f347;
	max.f32 	%f349, %f348, 0f00000000;
	st.global.f32 	[%rd127+-260], %f349;
	ld.local.v2.f32 	{%f350, %f351}, [%rd129];
	ld.global.nc.f32 	%f352, [%rd128];
	add.f32 	%f353, %f350, %f352;
	max.f32 	%f354, %f353, 0f00000000;
	st.global.f32 	[%rd127+-132], %f354;
	ld.local.v2.f32 	{%f355, %f356}, [%rd129+1024];
	ld.global.nc.f32 	%f357, [%rd128+128];
	add.f32 	%f358, %f355, %f357;
	max.f32 	%f359, %f358, 0f00000000;
	st.global.f32 	[%rd127+-4], %f359;
	ld.global.nc.f32 	%f360, [%rd128+-252];
	add.f32 	%f361, %f341, %f360;
	max.f32 	%f362, %f361, 0f00000000;
	st.global.f32 	[%rd127+-384], %f362;
	ld.global.nc.f32 	%f363, [%rd128+-124];
	add.f32 	%f364, %f346, %f363;
	max.f32 	%f365, %f364, 0f00000000;
	st.global.f32 	[%rd127+-256], %f365;
	ld.global.nc.f32 	%f366, [%rd128+4];
	add.f32 	%f367, %f351, %f366;
	max.f32 	%f368, %f367, 0f00000000;
	st.global.f32 	[%rd127+-128], %f368;
	ld.global.nc.f32 	%f369, [%rd128+132];
	add.f32 	%f370, %f356, %f369;
	max.f32 	%f371, %f370, 0f00000000;
	st.global.f32 	[%rd127], %f371;
	add.s32 	%r127, %r127, 2;
	add.s64 	%rd129, %rd129, 8;
	add.s64 	%rd128, %rd128, 8;
	add.s64 	%rd127, %rd127, 8;
	setp.ne.s32 	%p11, %r127, 32;
	@%p11 bra 	$L__BB0_21;
	add.s64 	%rd130, %rd101, 541060;
	mov.b32 	%r128, 0;
	mov.u64 	%rd131, %rd134;
$L__BB0_23:
	ld.local.v2.f32 	{%f372, %f373}, [%rd132+-2048];
	ld.global.nc.f32 	%f374, [%rd131+-256];
	add.f32 	%f375, %f372, %f374;
	max.f32 	%f376, %f375, 0f00000000;
	st.global.f32 	[%rd130+-388], %f376;
	ld.local.v2.f32 	{%f377, %f378}, [%rd132+-1024];
	ld.global.nc.f32 	%f379, [%rd131+-128];
	add.f32 	%f380, %f377, %f379;
	max.f32 	%f381, %f380, 0f00000000;
	st.global.f32 	[%rd130+-260], %f381;
	ld.local.v2.f32 	{%f382, %f383}, [%rd132];
	ld.global.nc.f32 	%f384, [%rd131];
	add.f32 	%f385, %f382, %f384;
	max.f32 	%f386, %f385, 0f00000000;
	st.global.f32 	[%rd130+-132], %f386;
	ld.local.v2.f32 	{%f387, %f388}, [%rd132+1024];
	ld.global.nc.f32 	%f389, [%rd131+128];
	add.f32 	%f390, %f387, %f389;
	max.f32 	%f391, %f390, 0f00000000;
	st.global.f32 	[%rd130+-4], %f391;
	ld.global.nc.f32 	%f392, [%rd131+-252];
	add.f32 	%f393, %f373, %f392;
	max.f32 	%f394, %f393, 0f00000000;
	st.global.f32 	[%rd130+-384], %f394;
	ld.global.nc.f32 	%f395, [%rd131+-124];
	add.f32 	%f396, %f378, %f395;
	max.f32 	%f397, %f396, 0f00000000;
	st.global.f32 	[%rd130+-256], %f397;
	ld.global.nc.f32 	%f398, [%rd131+4];
	add.f32 	%f399, %f383, %f398;
	max.f32 	%f400, %f399, 0f00000000;
	st.global.f32 	[%rd130+-128], %f400;
	ld.global.nc.f32 	%f401, [%rd131+132];
	add.f32 	%f402, %f388, %f401;
	max.f32 	%f403, %f402, 0f00000000;
	st.global.f32 	[%rd130], %f403;
	add.s32 	%r128, %r128, 2;
	add.s64 	%rd132, %rd132, 8;
	add.s64 	%rd131, %rd131, 8;
	add.s64 	%rd130, %rd130, 8;
	setp.ne.s32 	%p12, %r128, 32;
	@%p12 bra 	$L__BB0_23;
	add.s64 	%rd133, %rd101, 541572;
	mov.b32 	%r129, 0;
$L__BB0_25:
	ld.local.v2.f32 	{%f404, %f405}, [%rd135+-2048];
	ld.global.nc.f32 	%f406, [%rd134+-256];
	add.f32 	%f407, %f404, %f406;
	max.f32 	%f408, %f407, 0f00000000;
	st.global.f32 	[%rd133+-388], %f408;
	ld.local.v2.f32 	{%f409, %f410}, [%rd135+-1024];
	ld.global.nc.f32 	%f411, [%rd134+-128];
	add.f32 	%f412, %f409, %f411;
	max.f32 	%f413, %f412, 0f00000000;
	st.global.f32 	[%rd133+-260], %f413;
	ld.local.v2.f32 	{%f414, %f415}, [%rd135];
	ld.global.nc.f32 	%f416, [%rd134];
	add.f32 	%f417, %f414, %f416;
	max.f32 	%f418, %f417, 0f00000000;
	st.global.f32 	[%rd133+-132], %f418;
	ld.local.v2.f32 	{%f419, %f420}, [%rd135+1024];
	ld.global.nc.f32 	%f421, [%rd134+128];
	add.f32 	%f422, %f419, %f421;
	max.f32 	%f423, %f422, 0f00000000;
	st.global.f32 	[%rd133+-4], %f423;
	ld.global.nc.f32 	%f424, [%rd134+-252];
	add.f32 	%f425, %f405, %f424;
	max.f32 	%f426, %f425, 0f00000000;
	st.global.f32 	[%rd133+-384], %f426;
	ld.global.nc.f32 	%f427, [%rd134+-124];
	add.f32 	%f428, %f410, %f427;
	max.f32 	%f429, %f428, 0f00000000;
	st.global.f32 	[%rd133+-256], %f429;
	ld.global.nc.f32 	%f430, [%rd134+4];
	add.f32 	%f431, %f415, %f430;
	max.f32 	%f432, %f431, 0f00000000;
	st.global.f32 	[%rd133+-128], %f432;
	ld.global.nc.f32 	%f433, [%rd134+132];
	add.f32 	%f434, %f420, %f433;
	max.f32 	%f435, %f434, 0f00000000;
	st.global.f32 	[%rd133], %f435;
	add.s32 	%r129, %r129, 2;
	add.s64 	%rd135, %rd135, 8;
	add.s64 	%rd134, %rd134, 8;
	add.s64 	%rd133, %rd133, 8;
	setp.ne.s32 	%p13, %r129, 32;
	@%p13 bra 	$L__BB0_25;
	ret;

}


// ===== COMPILED SASS (sm_100) =====

	.target	sm_100

	.elftype	@"ET_EXEC"


//--------------------- .note.nv.tkinfo           --------------------------
	.section	.note.nv.tkinfo,"",@"SHT_NOTE"
	.sectionflags	@"SHF_NOTE_NV_TKINFO"
	.tkinfo
        /*0018*/ 	.word	0x00000002
        /*0030*/ 	.string	""
        /*0030*/ 	.string	"ptxas"
        /*0030*/ 	.string	"Cuda compilation tools, release 13.0, V13.0.88"
        /*0030*/ 	.string	"Build cuda_13.0.r13.0/compiler.36424714_0"
        /*0030*/ 	.string	"-arch sm_100 -m 64 "



//--------------------- .note.nv.cuinfo           --------------------------
	.section	.note.nv.cuinfo,"",@"SHT_NOTE"
	.sectionflags	@"SHF_NOTE_NV_CUINFO"
        /*0018*/ 	.short	0x0002
        /*001a*/ 	.short	0x0064
        /*001c*/ 	.short	0x0082
	.zero		2


//--------------------- .nv.info                  --------------------------
	.section	.nv.info,"",@"SHT_CUDA_INFO"
	.align	4


	//----- nvinfo : EIATTR_REGCOUNT
	.align		4
        /*0000*/ 	.byte	0x04, 0x2f
        /*0002*/ 	.short	(.L_1 - .L_0)
	.align		4
.L_0:
        /*0004*/ 	.word	index@(my_kernel_kernel0)
        /*0008*/ 	.word	0x00000026


	//----- nvinfo : EIATTR_FRAME_SIZE
	.align		4
.L_1:
        /*000c*/ 	.byte	0x04, 0x11
        /*000e*/ 	.short	(.L_3 - .L_2)
	.align		4
.L_2:
        /*0010*/ 	.word	index@(my_kernel_kernel0)
        /*0014*/ 	.word	0x00001000


	//----- nvinfo : EIATTR_MIN_STACK_SIZE
	.align		4
.L_3:
        /*0018*/ 	.byte	0x04, 0x12
        /*001a*/ 	.short	(.L_5 - .L_4)
	.align		4
.L_4:
        /*001c*/ 	.word	index@(my_kernel_kernel0)
        /*0020*/ 	.word	0x00001000
.L_5:


//--------------------- .nv.compat                --------------------------
	.section	.nv.compat,"",@"SHT_CUDA_COMPAT_INFO"
	.align	4
        /*0000*/ 	.byte	0x02, 0x09, 0x00, 0x00, 0x02, 0x02, 0x01, 0x00, 0x02, 0x05, 0x05, 0x00, 0x03, 0x07, 0x01, 0x01
        /*0010*/ 	.byte	0x02, 0x03, 0x00, 0x00, 0x02, 0x06, 0x01, 0x00, 0x04, 0x0b, 0x08, 0x00, 0x09, 0x00, 0x00, 0x00
        /*0020*/ 	.byte	0x00, 0x00, 0x00, 0x00


//--------------------- .nv.info.my_kernel_kernel0 --------------------------
	.section	.nv.info.my_kernel_kernel0,"",@"SHT_CUDA_INFO"
	.sectionflags	@""
	.align	4


	//----- nvinfo : EIATTR_CUDA_API_VERSION
	.align		4
        /*0000*/ 	.byte	0x04, 0x37
        /*0002*/ 	.short	(.L_7 - .L_6)
.L_6:
        /*0004*/ 	.word	0x00000082


	//----- nvinfo : EIATTR_KPARAM_INFO
	.align		4
.L_7:
        /*0008*/ 	.byte	0x04, 0x17
        /*000a*/ 	.short	(.L_9 - .L_8)
.L_8:
        /*000c*/ 	.word	0x00000000
        /*0010*/ 	.short	0x0003
        /*0012*/ 	.short	0x0018
        /*0014*/ 	.byte	0x00, 0xf5, 0x21, 0x00


	//----- nvinfo : EIATTR_KPARAM_INFO
	.align		4
.L_9:
        /*0018*/ 	.byte	0x04, 0x17
        /*001a*/ 	.short	(.L_11 - .L_10)
.L_10:
        /*001c*/ 	.word	0x00000000
        /*0020*/ 	.short	0x0002
        /*0022*/ 	.short	0x0010
        /*0024*/ 	.byte	0x00, 0xf5, 0x21, 0x00


	//----- nvinfo : EIATTR_KPARAM_INFO
	.align		4
.L_11:
        /*0028*/ 	.byte	0x04, 0x17
        /*002a*/ 	.short	(.L_13 - .L_12)
.L_12:
        /*002c*/ 	.word	0x00000000
        /*0030*/ 	.short	0x0001
        /*0032*/ 	.short	0x0008
        /*0034*/ 	.byte	0x00, 0xf5, 0x21, 0x00


	//----- nvinfo : EIATTR_KPARAM_INFO
	.align		4
.L_13:
        /*0038*/ 	.byte	0x04, 0x17
        /*003a*/ 	.short	(.L_15 - .L_14)
.L_14:
        /*003c*/ 	.word	0x00000000
        /*0040*/ 	.short	0x0000
        /*0042*/ 	.short	0x0000
        /*0044*/ 	.byte	0x00, 0xf5, 0x21, 0x00


	//----- nvinfo : EIATTR_SPARSE_MMA_MASK
	.align		4
.L_15:
        /*0048*/ 	.byte	0x03, 0x50
        /*004a*/ 	.short	0x0000


	//----- nvinfo : EIATTR_MAXREG_COUNT
	.align		4
        /*004c*/ 	.byte	0x03, 0x1b
        /*004e*/ 	.short	0x00ff


	//----- nvinfo : EIATTR_NUM_BARRIERS
	.align		4
        /*0050*/ 	.byte	0x02, 0x4c
        /*0052*/ 	.byte	0x01
	.zero		1


	//----- nvinfo : EIATTR_MERCURY_ISA_VERSION
	.align		4
        /*0054*/ 	.byte	0x03, 0x5f
        /*0056*/ 	.short	0x0101


	//----- nvinfo : EIATTR_VRC_CTA_INIT_COUNT
	.align		4
        /*0058*/ 	.byte	0x02, 0x4a
	.zero		1
	.zero		1


	//----- nvinfo : EIATTR_EXIT_INSTR_OFFSETS
	.align		4
        /*005c*/ 	.byte	0x04, 0x1c
        /*005e*/ 	.short	(.L_17 - .L_16)


	//   ....[0]....
.L_16:
        /*0060*/ 	.word	0x0000ade0


	//----- nvinfo : EIATTR_CBANK_PARAM_SIZE
	.align		4
.L_17:
        /*0064*/ 	.byte	0x03, 0x19
        /*0066*/ 	.short	0x0020


	//----- nvinfo : EIATTR_PARAM_CBANK
	.align		4
        /*0068*/ 	.byte	0x04, 0x0a
        /*006a*/ 	.short	(.L_19 - .L_18)
	.align		4
.L_18:
        /*006c*/ 	.word	index@(.nv.constant0.my_kernel_kernel0)
        /*0070*/ 	.short	0x0380
        /*0072*/ 	.short	0x0020


	//----- nvinfo : EIATTR_SW_WAR
	.align		4
.L_19:
        /*0074*/ 	.byte	0x04, 0x36
        /*0076*/ 	.short	(.L_21 - .L_20)
.L_20:
        /*0078*/ 	.word	0x00000008
.L_21:


//--------------------- .nv.callgraph             --------------------------
	.section	.nv.callgraph,"",@"SHT_CUDA_CALLGRAPH"
	.align	4
	.sectionentsize	8
	.align		4
        /*0000*/ 	.word	0x00000000
	.align		4
        /*0004*/ 	.word	0xffffffff
	.align		4
        /*0008*/ 	.word	0x00000000
	.align		4
        /*000c*/ 	.word	0xfffffffe
	.align		4
        /*0010*/ 	.word	0x00000000
	.align		4
        /*0014*/ 	.word	0xfffffffd
	.align		4
        /*0018*/ 	.word	0x00000000
	.align		4
        /*001c*/ 	.word	0xfffffffc


//--------------------- .text.my_kernel_kernel0   --------------------------
	.section	.text.my_kernel_kernel0,"ax",@progbits
	.align	128
        .global         my_kernel_kernel0
        .type           my_kernel_kernel0,@function
        .size           my_kernel_kernel0,(.L_x_14 - my_kernel_kernel0)
        .other          my_kernel_kernel0,@"STO_CUDA_ENTRY STV_DEFAULT"
my_kernel_kernel0:
.text.my_kernel_kernel0:
[----:B------:R-:W0:Y:S01]  /*0000*/  LDC R1, c[0x0][0x37c] ;  /* 0x0000df00ff017b82 */ /* 0x000e220000000800 */
[----:B------:R-:W1:Y:S01]  /*0010*/  S2R R0, SR_TID.X ;  /* 0x0000000000007919 */ /* 0x000e620000002100 */
[----:B0-----:R-:W-:-:S06]  /*0020*/  IADD3 R1, PT, PT, R1, -0x1000, RZ ;  /* 0xfffff00001017810 */ /* 0x001fcc0007ffe0ff */
[----:B------:R-:W0:Y:S01]  /*0030*/  S2UR UR6, SR_CgaCtaId ;  /* 0x00000000000679c3 */ /* 0x000e220000008800 */
[----:B------:R-:W-:Y:S01]  /*0040*/  UMOV UR4, 0x400 ;  /* 0x0000040000047882 */ /* 0x000fe20000000000 */
[----:B------:R-:W2:Y:S01]  /*0050*/  S2R R30, SR_CTAID.X ;  /* 0x00000000001e7919 */ /* 0x000ea20000002500 */
[C---:B------:R-:W-:Y:S01]  /*0060*/  R2UR UR11, R1.reuse ;  /* 0x00000000010b72ca */ /* 0x040fe200000e0000 */
[----:B------:R-:W3:Y:S01]  /*0070*/  LDCU.64 UR12, c[0x0][0x358] ;  /* 0x00006b00ff0c77ac */ /* 0x000ee20008000a00 */
[----:B------:R-:W-:Y:S01]  /*0080*/  R2UR UR15, R1 ;  /* 0x00000000010f72ca */ /* 0x000fe200000e0000 */
[----:B------:R4:W-:Y:S04]  /*0090*/  STL.128 [R1], RZ ;  /* 0x000000ff01007387 */ /* 0x0009e80000100c00 */
[----:B------:R4:W-:Y:S04]  /*00a0*/  STL.128 [R1+0x400], RZ ;  /* 0x000400ff01007387 */ /* 0x0009e80000100c00 */
[----:B------:R4:W-:Y:S02]  /*00b0*/  STL.128 [R1+0x800], RZ ;  /* 0x000800ff01007387 */ /* 0x0009e40000100c00 */
[----:B------:R-:W-:-:S02]  /*00c0*/  UIADD3 UR11, UPT, UPT, UR11, 0x800, URZ ;  /* 0x000008000b0b7890 */ /* 0x000fc4000fffe0ff */
[----:B------:R4:W-:Y:S04]  /*00d0*/  STL.128 [R1+0xc00], RZ ;  /* 0x000c00ff01007387 */ /* 0x0009e80000100c00 */
[----:B------:R4:W-:Y:S01]  /*00e0*/  STL.128 [R1+0x80], RZ ;  /* 0x000080ff01007387 */ /* 0x0009e20000100c00 */
[----:B0-----:R-:W-:-:S03]  /*00f0*/  ULEA UR6, UR6, UR4, 0x18 ;  /* 0x0000000406067291 */ /* 0x001fc6000f8ec0ff */
[----:B------:R4:W-:Y:S01]  /*0100*/  STL.128 [R1+0x480], RZ ;  /* 0x000480ff01007387 */ /* 0x0009e20000100c00 */
[----:B------:R-:W-:-:S03]  /*0110*/  UMOV UR4, URZ ;  /* 0x000000ff00047c82 */ /* 0x000fc60008000000 */
[----:B------:R4:W-:Y:S01]  /*0120*/  STL.128 [R1+0x880], RZ ;  /* 0x000880ff01007387 */ /* 0x0009e20000100c00 */
[C---:B-1----:R-:W-:Y:S02]  /*0130*/  SHF.L.U32 R3, R0.reuse, 0x3, RZ ;  /* 0x0000000300037819 */ /* 0x042fe400000006ff */
[C---:B------:R-:W-:Y:S01]  /*0140*/  SHF.L.U32 R2, R0.reuse, 0x5, RZ ;  /* 0x0000000500027819 */ /* 0x040fe200000006ff */
[----:B------:R4:W-:Y:S01]  /*0150*/  STL.128 [R1+0xc80], RZ ;  /* 0x000c80ff01007387 */ /* 0x0009e20000100c00 */
[----:B------:R-:W-:Y:S02]  /*0160*/  LOP3.LUT R3, R3, 0x18, RZ, 0xc0, !PT ;  /* 0x0000001803037812 */ /* 0x000fe400078ec0ff */
[----:B------:R-:W-:Y:S01]  /*0170*/  SHF.L.U32 R31, R0, 0x4, RZ ;  /* 0x00000004001f7819 */ /* 0x000fe200000006ff */
[----:B------:R4:W-:Y:S01]  /*0180*/  STL.128 [R1+0x10], RZ ;  /* 0x000010ff01007387 */ /* 0x0009e20000100c00 */
[----:B------:R-:W-:-:S03]  /*0190*/  LOP3.LUT R2, R3, 0x7c00, R2, 0xf8, !PT ;  /* 0x00007c0003027812 */ /* 0x000fc600078ef802 */
[----:B------:R4:W-:Y:S01]  /*01a0*/  STL.128 [R1+0x410], RZ ;  /* 0x000410ff01007387 */ /* 0x0009e20000100c00 */
[----:B------:R-:W-:-:S03]  /*01b0*/  LOP3.LUT R31, R2, 0x1c0, R31, 0xf8, !PT ;  /* 0x000001c0021f7812 */ /* 0x000fc600078ef81f */
[----:B------:R4:W-:Y:S04]  /*01c0*/  STL.128 [R1+0x810], RZ ;  /* 0x000810ff01007387 */ /* 0x0009e80000100c00 */
        /* <DEDUP_REMOVED lines=244> */
[----:B--23--:R4:W-:Y:S02]  /*1110*/  STL.128 [R1+0xff0], RZ ;  /* 0x000ff0ff01007387 */ /* 0x00c9e40000100c00 */
.L_x_4:
[C---:B------:R-:W-:Y:S01]  /*1120*/  SHF.L.U32 R2, R30.reuse, 0x10, RZ ;  /* 0x000000101e027819 */ /* 0x040fe200000006ff */
[----:B------:R-:W0:Y:S01]  /*1130*/  LDCU.64 UR8, c[0x0][0x380] ;  /* 0x00007000ff0877ac */ /* 0x000e220008000a00 */
[----:B---3--:R-:W-:Y:S01]  /*1140*/  SHF.L.U32 R4, R30, 0xc, RZ ;  /* 0x0000000c1e047819 */ /* 0x008fe200000006ff */
[----:B------:R-:W1:Y:S01]  /*1150*/  LDC.64 R8, c[0x0][0x380] ;  /* 0x0000e000ff087b82 */ /* 0x000e620000000a00 */
[C---:B------:R-:W-:Y:S02]  /*1160*/  SHF.L.U32 R6, R0.reuse, 0x9, RZ ;  /* 0x0000000900067819 */ /* 0x040fe400000006ff */
[----:B------:R-:W-:Y:S02]  /*1170*/  SHF.L.U32 R3, R0, 0xb, RZ ;  /* 0x0000000b00037819 */ /* 0x000fe400000006ff */
[----:B------:R-:W-:Y:S02]  /*1180*/  LOP3.LUT R2, R2, 0x7ffc0000, RZ, 0xc0, !PT ;  /* 0x7ffc000002027812 */ /* 0x000fe400078ec0ff */
[----:B------:R-:W-:-:S02]  /*1190*/  LOP3.LUT R5, R4, 0x3000, RZ, 0xc0, !PT ;  /* 0x0000300004057812 */ /* 0x000fc400078ec0ff */
[----:B------:R-:W-:Y:S02]  /*11a0*/  LOP3.LUT R6, R6, 0xe00, RZ, 0xc0, !PT ;  /* 0x00000e0006067812 */ /* 0x000fe400078ec0ff */
[----:B------:R-:W-:Y:S02]  /*11b0*/  SHF.L.U32 R7, R0, 0xc, RZ ;  /* 0x0000000c00077819 */ /* 0x000fe400000006ff */
[----:B------:R-:W-:Y:S02]  /*11c0*/  LOP3.LUT R3, R3, 0x1fc000, RZ, 0xc0, !PT ;  /* 0x001fc00003037812 */ /* 0x000fe400078ec0ff */
[----:B------:R-:W-:Y:S02]  /*11d0*/  LOP3.LUT R10, R6, R5, R2, 0xfe, !PT ;  /* 0x00000005060a7212 */ /* 0x000fe400078efe02 */
[----:B------:R-:W-:Y:S02]  /*11e0*/  IADD3 R4, PT, PT, R7, 0xc0000, RZ ;  /* 0x000c000007047810 */ /* 0x000fe40007ffe0ff */
[----:B------:R-:W-:-:S02]  /*11f0*/  IADD3 R5, PT, PT, R5, R2, R3 ;  /* 0x0000000205057210 */ /* 0x000fc40007ffe003 */
[C---:B------:R-:W-:Y:S02]  /*1200*/  IADD3 R2, PT, PT, R7.reuse, 0x140000, RZ ;  /* 0x0014000007027810 */ /* 0x040fe40007ffe0ff */
[----:B------:R-:W-:Y:S02]  /*1210*/  IADD3 R7, PT, PT, R7, 0x1c0000, RZ ;  /* 0x001c000007077810 */ /* 0x000fe40007ffe0ff */
[----:B------:R-:W-:Y:S02]  /*1220*/  LOP3.LUT R11, R4, 0x780000, RZ, 0xc0, !PT ;  /* 0x00780000040b7812 */ /* 0x000fe400078ec0ff */
[----:B------:R-:W-:Y:S02]  /*1230*/  LOP3.LUT R4, R2, 0x780000, RZ, 0xc0, !PT ;  /* 0x0078000002047812 */ /* 0x000fe400078ec0ff */
[----:B------:R-:W-:Y:S02]  /*1240*/  IADD3 R5, PT, PT, R5, R6, RZ ;  /* 0x0000000605057210 */ /* 0x000fe40007ffe0ff */
[----:B------:R-:W-:-:S02]  /*1250*/  LOP3.LUT R2, R7, 0x780000, RZ, 0xc0, !PT ;  /* 0x0078000007027812 */ /* 0x000fc400078ec0ff */
[CC--:B------:R-:W-:Y:S01]  /*1260*/  IADD3 R12, PT, PT, R3.reuse, R10.reuse, R11 ;  /* 0x0000000a030c7210 */ /* 0x0c0fe20007ffe00b */
[----:B------:R-:W2:Y:S01]  /*1270*/  LDC.64 R6, c[0x0][0x388] ;  /* 0x0000e200ff067b82 */ /* 0x000ea20000000a00 */
[----:B------:R-:W-:-:S07]  /*1280*/  IADD3 R11, PT, PT, R3, R10, R4 ;  /* 0x0000000a030b7210 */ /* 0x000fce0007ffe004 */
[----:B------:R-:W-:Y:S01]  /*1290*/  BAR.SYNC.DEFER_BLOCKING 0x0 ;  /* 0x0000000000007b1d */ /* 0x000fe20000010000 */
[----:B------:R-:W-:Y:S02]  /*12a0*/  IADD3 R4, P0, PT, R12, UR4, RZ ;  /* 0x000000040c047c10 */ /* 0x000fe4000ff1e0ff */
[----:B------:R-:W-:Y:S02]  /*12b0*/  IADD3 R2, PT, PT, R3, R10, R2 ;  /* 0x0000000a03027210 */ /* 0x000fe40007ffe002 */
[----:B------:R-:W-:Y:S02]  /*12c0*/  IADD3 R3, P2, PT, R11, UR4, RZ ;  /* 0x000000040b037c10 */ /* 0x000fe4000ff5e0ff */
[----:B------:R-:W-:Y:S02]  /*12d0*/  IADD3.X R11, PT, PT, RZ, RZ, RZ, P0, !PT ;  /* 0x000000ffff0b7210 */ /* 0x000fe400007fe4ff */
[----:B0-----:R-:W-:Y:S02]  /*12e0*/  LEA R10, P1, R4, UR8, 0x2 ;  /* 0x00000008040a7c11 */ /* 0x001fe4000f8210ff */
[----:B------:R-:W-:-:S02]  /*12f0*/  IADD3 R12, P0, PT, R2, UR4, RZ ;  /* 0x00000004020c7c10 */ /* 0x000fc4000ff1e0ff */
[----:B------:R-:W-:Y:S02]  /*1300*/  IADD3 R5, PT, PT, R5, UR4, RZ ;  /* 0x0000000405057c10 */ /* 0x000fe4000fffe0ff */
[----:B------:R-:W-:Y:S02]  /*1310*/  LEA.HI.X R11, R4, UR9, R11, 0x2, P1 ;  /* 0x00000009040b7c11 */ /* 0x000fe400088f140b */
[----:B------:R-:W-:Y:S01]  /*1320*/  IADD3.X R13, PT, PT, RZ, RZ, RZ, P0, !PT ;  /* 0x000000ffff0d7210 */ /* 0x000fe200007fe4ff */
[----:B-1----:R-:W-:Y:S01]  /*1330*/  IMAD.WIDE.U32 R8, R5, 0x4, R8 ;  /* 0x0000000405087825 */ /* 0x002fe200078e0008 */
[C---:B------:R-:W-:Y:S01]  /*1340*/  LEA R4, P0, R12.reuse, UR8, 0x2 ;  /* 0x000000080c047c11 */ /* 0x040fe2000f8010ff */
[----:B------:R0:W3:Y:S01]  /*1350*/  LDG.E.CONSTANT R10, desc[UR12][R10.64+0x80000] ;  /* 0x0800000c0a0a7981 */ /* 0x0000e2000c1e9900 */
[----:B------:R-:W-:Y:S02]  /*1360*/  MOV R15, UR4 ;  /* 0x00000004000f7c02 */ /* 0x000fe40008000f00 */
[----:B------:R-:W-:Y:S01]  /*1370*/  IADD3.X R14, PT, PT, RZ, RZ, RZ, P2, !PT ;  /* 0x000000ffff0e7210 */ /* 0x000fe200017fe4ff */
[----:B------:R-:W5:Y:S01]  /*1380*/  LDG.E.CONSTANT R16, desc[UR12][R8.64+0x200000] ;  /* 0x2000000c08107981 */ /* 0x000f62000c1e9900 */
[----:B------:R-:W-:-:S02]  /*1390*/  LEA.HI.X R5, R12, UR9, R13, 0x2, P0 ;  /* 0x000000090c057c11 */ /* 0x000fc400080f140d */
[----:B------:R-:W-:Y:S01]  /*13a0*/  LEA R2, P2, R3, UR8, 0x2 ;  /* 0x0000000803027c11 */ /* 0x000fe2000f8410ff */
[----:B------:R-:W4:Y:S01]  /*13b0*/  LDG.E.CONSTANT R12, desc[UR12][R8.64] ;  /* 0x0000000c080c7981 */ /* 0x000f22000c1e9900 */
[----:B------:R-:W-:Y:S02]  /*13c0*/  LEA R13, R15, R0, 0x7 ;  /* 0x000000000f0d7211 */ /* 0x000fe400078e38ff */
[----:B------:R-:W-:Y:S01]  /*13d0*/  LEA.HI.X R3, R3, UR9, R14, 0x2, P2 ;  /* 0x0000000903037c11 */ /* 0x000fe200090f140e */
[----:B------:R-:W4:Y:S02]  /*13e0*/  LDG.E.CONSTANT R18, desc[UR12][R8.64+0x400000] ;  /* 0x4000000c08127981 */ /* 0x000f24000c1e9900 */
[----:B--2---:R-:W-:Y:S02]  /*13f0*/  IMAD.WIDE.U32 R6, R13, 0x4, R6 ;  /* 0x000000040d067825 */ /* 0x004fe400078e0006 */
[----:B------:R-:W2:Y:S04]  /*1400*/  LDG.E.CONSTANT R14, desc[UR12][R8.64+0x80000] ;  /* 0x0800000c080e7981 */ /* 0x000ea8000c1e9900 */
[----:B------:R-:W2:Y:S04]  /*1410*/  LDG.E.CONSTANT R22, desc[UR12][R8.64+0x600000] ;  /* 0x6000000c08167981 */ /* 0x000ea8000c1e9900 */
[----:B------:R-:W2:Y:S04]  /*1420*/  LDG.E.CONSTANT R20, desc[UR12][R2.64+0x80000] ;  /* 0x0800000c02147981 */ /* 0x000ea8000c1e9900 */
[----:B------:R-:W2:Y:S04]  /*1430*/  LDG.E.CONSTANT R4, desc[UR12][R4.64+0x80000] ;  /* 0x0800000c04047981 */ /* 0x000ea8000c1e9900 */
[----:B------:R-:W2:Y:S04]  /*1440*/  LDG.E.CONSTANT R13, desc[UR12][R6.64] ;  /* 0x0000000c060d7981 */ /* 0x000ea8000c1e9900 */
[----:B------:R1:W2:Y:S01]  /*1450*/  LDG.E.CONSTANT R15, desc[UR12][R6.64+0x100] ;  /* 0x0001000c060f7981 */ /* 0x0002a2000c1e9900 */
[----:B------:R-:W0:Y:S01]  /*1460*/  S2UR UR7, SR_CgaCtaId ;  /* 0x00000000000779c3 */ /* 0x000e220000008800 */
[----:B------:R-:W-:-:S02]  /*1470*/  UMOV UR5, 0x400 ;  /* 0x0000040000057882 */ /* 0x000fc40000000000 */
[----:B0-----:R-:W-:Y:S02]  /*1480*/  ULEA UR8, UR7, UR5, 0x18 ;  /* 0x0000000507087291 */ /* 0x001fe4000f8ec0ff */
[----:B------:R-:W-:-:S04]  /*1490*/  UIADD3 UR5, UPT, UPT, UR5, 0x800, URZ ;  /* 0x0000080005057890 */ /* 0x000fc8000fffe0ff */
[----:B------:R-:W-:Y:S01]  /*14a0*/  ULEA UR7, UR7, UR5, 0x18 ;  /* 0x0000000507077291 */ /* 0x000fe2000f8ec0ff */
[----:B------:R-:W-:-:S05]  /*14b0*/  LEA R11, R0, UR8, 0x2 ;  /* 0x00000008000b7c11 */ /* 0x000fca000f8e10ff */
[----:B-1----:R-:W-:Y:S01]  /*14c0*/  LEA R6, R0, UR7, 0x2 ;  /* 0x0000000700067c11 */ /* 0x002fe2000f8e10ff */
[----:B------:R-:W-:Y:S02]  /*14d0*/  UIADD3 UR4, UPT, UPT, UR4, 0x1, URZ ;  /* 0x0000000104047890 */ /* 0x000fe4000fffe0ff */
[----:B------:R-:W-:Y:S02]  /*14e0*/  UIADD3 UR8, UPT, UPT, UR7, 0x100, URZ ;  /* 0x0000010007087890 */ /* 0x000fe4000fffe0ff */
[----:B------:R-:W-:Y:S01]  /*14f0*/  UISETP.NE.AND UP0, UPT, UR4, 0x200, UPT ;  /* 0x000002000400788c */ /* 0x000fe2000bf05270 */
[----:B------:R-:W-:Y:S01]  /*1500*/  UMOV UR9, 0x100 ;  /* 0x0000010000097882 */ /* 0x000fe20000000000 */
[----:B------:R-:W-:Y:S01]  /*1510*/  UMOV UR5, UR11 ;  /* 0x0000000b00057c82 */ /* 0x000fe20008000000 */
[----:B---3--:R0:W-:Y:S04]  /*1520*/  STS [R11+0x300], R10 ;  /* 0x0003000a0b007388 */ /* 0x0081e80000000800 */
[----:B-----5:R0:W-:Y:S04]  /*1530*/  STS [R11+0x200], R16 ;  /* 0x000200100b007388 */ /* 0x0201e80000000800 */
[----:B----4-:R0:W-:Y:S04]  /*1540*/  STS [R11], R12 ;  /* 0x0000000c0b007388 */ /* 0x0101e80000000800 */
[----:B------:R0:W-:Y:S04]  /*1550*/  STS [R11+0x400], R18 ;  /* 0x000400120b007388 */ /* 0x0001e80000000800 */
[----:B--2---:R0:W-:Y:S04]  /*1560*/  STS [R11+0x100], R14 ;  /* 0x0001000e0b007388 */ /* 0x0041e80000000800 */
[----:B------:R0:W-:Y:S04]  /*1570*/  STS [R11+0x600], R22 ;  /* 0x000600160b007388 */ /* 0x0001e80000000800 */
[----:B------:R0:W-:Y:S04]  /*1580*/  STS [R11+0x500], R20 ;  /* 0x000500140b007388 */ /* 0x0001e80000000800 */
[----:B------:R0:W-:Y:S04]  /*1590*/  STS [R11+0x700], R4 ;  /* 0x000700040b007388 */ /* 0x0001e80000000800 */
[----:B------:R0:W-:Y:S04]  /*15a0*/  STS [R6], R13 ;  /* 0x0000000d06007388 */ /* 0x0001e80000000800 */
[----:B------:R0:W-:Y:S01]  /*15b0*/  STS [R6+0x100], R15 ;  /* 0x0001000f06007388 */ /* 0x0001e20000000800 */
[----:B------:R-:W-:Y:S06]  /*15c0*/  BAR.SYNC.DEFER_BLOCKING 0x0 ;  /* 0x0000000000007b1d */ /* 0x000fec0000010000 */
[----:B------:R0:W1:Y:S02]  /*15d0*/  LDS.64 R2, [R31+UR6] ;  /* 0x000000061f027984 */ /* 0x0000640008000a00 */
.L_x_0:
[----:B0-----:R-:W1:Y:S04]  /*15e0*/  LDL.64 R10, [UR5+-0x800] ;  /* 0xfff80005ff0a7983 */ /* 0x001e680008100a00 */
[----:B------:R-:W2:Y:S04]  /*15f0*/  LDL.64 R8, [UR5+-0x780] ;  /* 0xfff88005ff087983 */ /* 0x000ea80008100a00 */
[----:B------:R-:W3:Y:S04]  /*1600*/  LDL.64 R22, [UR5] ;  /* 0x00000005ff167983 */ /* 0x000ee80008100a00 */
[----:B------:R-:W1:Y:S04]  /*1610*/  LDS.128 R16, [UR8+-0x100] ;  /* 0xffff0008ff107984 */ /* 0x000e680008000c00 */
[----:B------:R-:W4:Y:S04]  /*1620*/  LDL.64 R4, [UR5+-0x400] ;  /* 0xfffc0005ff047983 */ /* 0x000f280008100a00 */
[----:B------:R-:W5:Y:S04]  /*1630*/  LDL.64 R6, [UR5+-0x380] ;  /* 0xfffc8005ff067983 */ /* 0x000f680008100a00 */
[----:B------:R-:W5:Y:S04]  /*1640*/  LDL.64 R20, [UR5+0x80] ;  /* 0x00008005ff147983 */ /* 0x000f680008100a00 */
[----:B------:R-:W5:Y:S04]  /*1650*/  LDL.64 R24, [UR5+0x400] ;  /* 0x00040005ff187983 */ /* 0x000f680008100a00 */
[----:B------:R-:W5:Y:S04]  /*1660*/  LDL.64 R26, [UR5+0x480] ;  /* 0x00048005ff1a7983 */ /* 0x000f680008100a00 */
[----:B------:R-:W-:Y:S01]  /*1670*/  LDS.128 R12, [UR8+-0x80] ;  /* 0xffff8008ff0c7984 */ /* 0x000fe20008000c00 */
[C---:B-1----:R-:W-:Y:S01]  /*1680*/  FFMA R32, R2.reuse, R16, R10 ;  /* 0x0000001002207223 */ /* 0x042fe2000000000a */
[----:B------:R-:W-:Y:S01]  /*1690*/  FFMA R33, R2, R17, R11 ;  /* 0x0000001102217223 */ /* 0x000fe2000000000b */
[----:B--2---:R-:W-:Y:S01]  /*16a0*/  FFMA R16, R16, R3, R8 ;  /* 0x0000000310107223 */ /* 0x004fe20000000008 */
[----:B------:R-:W-:-:S02]  /*16b0*/  FFMA R17, R3, R17, R9 ;  /* 0x0000001103117223 */ /* 0x000fc40000000009 */
[----:B------:R-:W3:Y:S02]  /*16c0*/  LDS.128 R8, [UR8] ;  /* 0x00000008ff087984 */ /* 0x000ee40008000c00 */
[C---:B---3--:R-:W-:Y:S01]  /*16d0*/  FFMA R34, R2.reuse, R8, R22 ;  /* 0x0000000802227223 */ /* 0x048fe20000000016 */
[C---:B------:R-:W-:Y:S02]  /*16e0*/  FFMA R35, R2.reuse, R9, R23 ;  /* 0x0000000902237223 */ /* 0x040fe40000000017 */
[----:B------:R-:W2:Y:S04]  /*16f0*/  LDL.64 R22, [UR5+-0x7f8] ;  /* 0xfff80805ff167983 */ /* 0x000ea80008100a00 */
[----:B------:R0:W-:Y:S04]  /*1700*/  STL.64 [UR5+-0x780], R16 ;  /* 0xfff88010ff007987 */ /* 0x0001e80008100a05 */
[----:B0-----:R-:W3:Y:S01]  /*1710*/  LDL.64 R16, [UR5+-0x778] ;  /* 0xfff88805ff107983 */ /* 0x001ee20008100a00 */
[C---:B----4-:R-:W-:Y:S01]  /*1720*/  FFMA R28, R2.reuse, R12, R4 ;  /* 0x0000000c021c7223 */ /* 0x050fe20000000004 */
[----:B------:R-:W-:Y:S01]  /*1730*/  FFMA R29, R2, R13, R5 ;  /* 0x0000000d021d7223 */ /* 0x000fe20000000005 */
[----:B-----5:R-:W-:Y:S01]  /*1740*/  FFMA R12, R12, R3, R6 ;  /* 0x000000030c0c7223 */ /* 0x020fe20000000006 */
[C---:B------:R-:W-:Y:S01]  /*1750*/  FFMA R13, R3.reuse, R13, R7 ;  /* 0x0000000d030d7223 */ /* 0x040fe20000000007 */
[----:B------:R-:W-:Y:S01]  /*1760*/  FFMA R8, R8, R3, R20 ;  /* 0x0000000308087223 */ /* 0x000fe20000000014 */
[----:B------:R-:W0:Y:S01]  /*1770*/  LDS.128 R4, [UR8+0x80] ;  /* 0x00008008ff047984 */ /* 0x000e220008000c00 */
[----:B------:R-:W-:-:S03]  /*1780*/  FFMA R9, R3, R9, R21 ;  /* 0x0000000903097223 */ /* 0x000fc60000000015 */
[----:B------:R-:W4:Y:S04]  /*1790*/  LDL.64 R20, [UR5+-0x3f8] ;  /* 0xfffc0805ff147983 */ /* 0x000f280008100a00 */
[----:B------:R1:W-:Y:S04]  /*17a0*/  STL.64 [UR5+-0x400], R28 ;  /* 0xfffc001cff007987 */ /* 0x0003e80008100a05 */
[----:B------:R5:W-:Y:S04]  /*17b0*/  STL.64 [UR5+-0x380], R12 ;  /* 0xfffc800cff007987 */ /* 0x000be80008100a05 */
[----:B-1----:R-:W4:Y:S04]  /*17c0*/  LDL.64 R28, [UR5+-0x378] ;  /* 0xfffc8805ff1c7983 */ /* 0x002f280008100a00 */
[----:B-----5:R-:W5:Y:S04]  /*17d0*/  LDL.64 R12, [UR5+0x88] ;  /* 0x00008805ff0c7983 */ /* 0x020f680008100a00 */
[----:B------:R1:W-:Y:S04]  /*17e0*/  STL.64 [UR5+-0x800], R32 ;  /* 0xfff80020ff007987 */ /* 0x0003e80008100a05 */
[----:B------:R-:W-:Y:S01]  /*17f0*/  STL.64 [UR5], R34 ;  /* 0x00000022ff007987 */ /* 0x000fe20008100a05 */
[----:B0-----:R-:W-:Y:S01]  /*1800*/  FFMA R24, R2, R4, R24 ;  /* 0x0000000402187223 */ /* 0x001fe20000000018 */
[----:B-1----:R-:W-:Y:S01]  /*1810*/  FFMA R32, R4, R3, R26 ;  /* 0x0000000304207223 */ /* 0x002fe2000000001a */
[-C--:B------:R-:W-:Y:S01]  /*1820*/  FFMA R25, R2, R5.reuse, R25 ;  /* 0x0000000502197223 */ /* 0x080fe20000000019 */
[----:B------:R-:W-:-:S02]  /*1830*/  FFMA R33, R3, R5, R27 ;  /* 0x0000000503217223 */ /* 0x000fc4000000001b */
[----:B------:R-:W5:Y:S04]  /*1840*/  LDL.64 R4, [UR5+0x8] ;  /* 0x00000805ff047983 */ /* 0x000f680008100a00 */
[----:B------:R0:W-:Y:S04]  /*1850*/  STL.64 [UR5+0x400], R24 ;  /* 0x00040018ff007987 */ /* 0x0001e80008100a05 */
[----:B------:R1:W-:Y:S04]  /*1860*/  STL.64 [UR5+0x80], R8 ;  /* 0x00008008ff007987 */ /* 0x0003e80008100a05 */
[----:B------:R-:W5:Y:S04]  /*1870*/  LDL.64 R26, [UR5+0x408] ;  /* 0x00040805ff1a7983 */ /* 0x000f680008100a00 */
[----:B0-----:R-:W5:Y:S04]  /*1880*/  LDL.64 R24, [UR5+-0x770] ;  /* 0xfff89005ff187983 */ /* 0x001f680008100a00 */
[----:B-1----:R-:W5:Y:S01]  /*1890*/  LDL.64 R8, [UR5+0x488] ;  /* 0x00048805ff087983 */ /* 0x002f620008100a00 */
[C---:B--2---:R-:W-:Y:S01]  /*18a0*/  FFMA R34, R2.reuse, R18, R22 ;  /* 0x0000001202227223 */ /* 0x044fe20000000016 */
[----:B------:R-:W-:-:S02]  /*18b0*/  FFMA R35, R2, R19, R23 ;  /* 0x0000001302237223 */ /* 0x000fc40000000017 */
[----:B------:R-:W2:Y:S01]  /*18c0*/  LDL.64 R22, [UR5+-0x7f0] ;  /* 0xfff81005ff167983 */ /* 0x000ea20008100a00 */
[C---:B---3--:R-:W-:Y:S01]  /*18d0*/  FFMA R18, R3.reuse, R18, R16 ;  /* 0x0000001203127223 */ /* 0x048fe20000000010 */
[----:B------:R-:W-:Y:S02]  /*18e0*/  FFMA R19, R3, R19, R17 ;  /* 0x0000001303137223 */ /* 0x000fe40000000011 */
[----:B------:R-:W3:Y:S04]  /*18f0*/  LDL.64 R16, [UR5+-0x3f0] ;  /* 0xfffc1005ff107983 */ /* 0x000ee80008100a00 */
[----:B------:R0:W-:Y:S04]  /*1900*/  STL.64 [UR5+-0x778], R18 ;  /* 0xfff88812ff007987 */ /* 0x0001e80008100a05 */
[----:B0-----:R-:W3:Y:S01]  /*1910*/  LDL.64 R18, [UR5+-0x370] ;  /* 0xfffc9005ff127983 */ /* 0x001ee20008100a00 */
[C---:B----4-:R-:W-:Y:S01]  /*1920*/  FFMA R20, R2.reuse, R14, R20 ;  /* 0x0000000e02147223 */ /* 0x050fe20000000014 */
[----:B------:R-:W-:-:S02]  /*1930*/  FFMA R21, R2, R15, R21 ;  /* 0x0000000f02157223 */ /* 0x000fc40000000015 */
[----:B------:R5:W-:Y:S01]  /*1940*/  STL.64 [UR5+-0x7f8], R34 ;  /* 0xfff80822ff007987 */ /* 0x000be20008100a05 */
[----:B------:R-:W-:-:S03]  /*1950*/  FFMA R28, R3, R14, R28 ;  /* 0x0000000e031c7223 */ /* 0x000fc6000000001c */
[----:B------:R0:W-:Y:S01]  /*1960*/  STL.64 [UR5+-0x3f8], R20 ;  /* 0xfffc0814ff007987 */ /* 0x0001e20008100a05 */
[C---:B------:R-:W-:Y:S01]  /*1970*/  FFMA R29, R3.reuse, R15, R29 ;  /* 0x0000000f031d7223 */ /* 0x040fe2000000001d */
[CC--:B-----5:R-:W-:Y:S01]  /*1980*/  FFMA R34, R3.reuse, R10.reuse, R12 ;  /* 0x0000000a03227223 */ /* 0x0e0fe2000000000c */
[-C--:B------:R-:W-:Y:S02]  /*1990*/  FFMA R35, R3, R11.reuse, R13 ;  /* 0x0000000b03237223 */ /* 0x080fe4000000000d */
[----:B------:R-:W1:Y:S04]  /*19a0*/  LDS.128 R12, [UR8+-0xf0] ;  /* 0xffff1008ff0c7984 */ /* 0x000e680008000c00 */
[----:B0-----:R-:W4:Y:S04]  /*19b0*/  LDL.64 R20, [UR5+0x10] ;  /* 0x00001005ff147983 */ /* 0x001f280008100a00 */
[----:B------:R0:W-:Y:S02]  /*19c0*/  STL.64 [UR5+0x480], R32 ;  /* 0x00048020ff007987 */ /* 0x0001e40008100a05 */
[C---:B0-----:R-:W-:Y:S01]  /*19d0*/  FFMA R32, R2.reuse, R10, R4 ;  /* 0x0000000a02207223 */ /* 0x041fe20000000004 */
[----:B------:R-:W-:-:S02]  /*19e0*/  FFMA R33, R2, R11, R5 ;  /* 0x0000000b02217223 */ /* 0x000fc40000000005 */
[----:B------:R-:W5:Y:S04]  /*19f0*/  LDL.64 R4, [UR5+0x90] ;  /* 0x00009005ff047983 */ /* 0x000f680008100a00 */
[----:B------:R1:W-:Y:S02]  /*1a00*/  STL.64 [UR5+0x8], R32 ;  /* 0x00000820ff007987 */ /* 0x0003e40008100a05 */
[----:B-1----:R-:W-:Y:S01]  /*1a10*/  FFMA R32, R12, R3, R24 ;  /* 0x000000030c207223 */ /* 0x002fe20000000018 */
[C---:B------:R-:W-:Y:S02]  /*1a20*/  FFMA R33, R3.reuse, R13, R25 ;  /* 0x0000000d03217223 */ /* 0x040fe40000000019 */
[----:B------:R-:W5:Y:S01]  /*1a30*/  LDL.64 R24, [UR5+0x490] ;  /* 0x00049005ff187983 */ /* 0x000f620008100a00 */
[CC--:B------:R-:W-:Y:S01]  /*1a40*/  FFMA R26, R2.reuse, R6.reuse, R26 ;  /* 0x00000006021a7223 */ /* 0x0c0fe2000000001a */
[-C--:B------:R-:W-:Y:S01]  /*1a50*/  FFMA R27, R2, R7.reuse, R27 ;  /* 0x00000007021b7223 */ /* 0x080fe2000000001b */
[C---:B------:R-:W-:Y:S01]  /*1a60*/  FFMA R6, R3.reuse, R6, R8 ;  /* 0x0000000603067223 */ /* 0x040fe20000000008 */
[----:B------:R-:W-:-:S02]  /*1a70*/  FFMA R7, R3, R7, R9 ;  /* 0x0000000703077223 */ /* 0x000fc40000000009 */
[----:B------:R-:W3:Y:S01]  /*1a80*/  LDS.128 R8, [UR8+-0x70] ;  /* 0xffff9008ff087984 */ /* 0x000ee20008000c00 */
[C---:B--2---:R-:W-:Y:S01]  /*1a90*/  FFMA R22, R2.reuse, R12, R22 ;  /* 0x0000000c02167223 */ /* 0x044fe20000000016 */
[C---:B------:R-:W-:Y:S02]  /*1aa0*/  FFMA R23, R2.reuse, R13, R23 ;  /* 0x0000000d02177223 */ /* 0x040fe40000000017 */
[----:B------:R-:W2:Y:S04]  /*1ab0*/  LDL.64 R12, [UR5+0x410] ;  /* 0x00041005ff0c7983 */ /* 0x000ea80008100a00 */
[----:B------:R3:W-:Y:S04]  /*1ac0*/  STL.64 [UR5+-0x378], R28 ;  /* 0xfffc881cff007987 */ /* 0x0007e80008100a05 */
[----:B------:R0:W-:Y:S01]  /*1ad0*/  STL.64 [UR5+0x88], R34 ;  /* 0x00008822ff007987 */ /* 0x0001e20008100a05 */
[C---:B---3--:R-:W-:Y:S01]  /*1ae0*/  FFMA R28, R2.reuse, R8, R16 ;  /* 0x00000008021c7223 */ /* 0x048fe20000000010 */
[----:B------:R-:W-:Y:S01]  /*1af0*/  FFMA R29, R2, R9, R17 ;  /* 0x00000009021d7223 */ /* 0x000fe20000000011 */
[----:B0-----:R-:W-:Y:S01]  /*1b00*/  FFMA R34, R8, R3, R18 ;  /* 0x0000000308227223 */ /* 0x001fe20000000012 */
[----:B------:R-:W-:-:S02]  /*1b10*/  FFMA R35, R3, R9, R19 ;  /* 0x0000000903237223 */ /* 0x000fc40000000013 */
[----:B------:R-:W4:Y:S04]  /*1b20*/  LDS.128 R16, [UR8+0x10] ;  /* 0x00001008ff107984 */ /* 0x000f280008000c00 */
[----:B------:R-:W-:Y:S01]  /*1b30*/  STL.64 [UR5+-0x7f0], R22 ;  /* 0xfff81016ff007987 */ /* 0x000fe20008100a05 */
[C---:B----4-:R-:W-:Y:S01]  /*1b40*/  FFMA R8, R2.reuse, R16, R20 ;  /* 0x0000001002087223 */ /* 0x050fe20000000014 */
[----:B------:R-:W-:Y:S02]  /*1b50*/  FFMA R9, R2, R17, R21 ;  /* 0x0000001102097223 */ /* 0x000fe40000000015 */
[----:B------:R-:W0:Y:S01]  /*1b60*/  LDS.128 R20, [UR8+0x90] ;  /* 0x00009008ff147984 */ /* 0x000e220008000c00 */
[----:B-----5:R-:W-:Y:S01]  /*1b70*/  FFMA R16, R16, R3, R4 ;  /* 0x0000000310107223 */ /* 0x020fe20000000004 */
[----:B------:R-:W-:-:S02]  /*1b80*/  FFMA R17, R3, R17, R5 ;  /* 0x0000001103117223 */ /* 0x000fc40000000005 */
[----:B------:R-:W-:Y:S04]  /*1b90*/  STL.64 [UR5+-0x770], R32 ;  /* 0xfff89020ff007987 */ /* 0x000fe80008100a05 */
[----:B------:R-:W-:Y:S04]  /*1ba0*/  STL.64 [UR5+-0x3f0], R28 ;  /* 0xfffc101cff007987 */ /* 0x000fe80008100a05 */
[----:B------:R1:W-:Y:S04]  /*1bb0*/  STL.64 [UR5+0x408], R26 ;  /* 0x0004081aff007987 */ /* 0x0003e80008100a05 */
[----:B------:R3:W-:Y:S04]  /*1bc0*/  STL.64 [UR5+0x488], R6 ;  /* 0x00048806ff007987 */ /* 0x0007e80008100a05 */
[----:B------:R4:W-:Y:S04]  /*1bd0*/  STL.64 [UR5+0x10], R8 ;  /* 0x00001008ff007987 */ /* 0x0009e80008100a05 */
[----:B------:R5:W-:Y:S04]  /*1be0*/  STL.64 [UR5+0x90], R16 ;  /* 0x00009010ff007987 */ /* 0x000be80008100a05 */
[----:B-1----:R-:W2:Y:S04]  /*1bf0*/  LDL.64 R26, [UR5+-0x7e8] ;  /* 0xfff81805ff1a7983 */ /* 0x002ea80008100a00 */
[----:B---3--:R-:W3:Y:S04]  /*1c00*/  LDL.64 R6, [UR5+-0x768] ;  /* 0xfff89805ff067983 */ /* 0x008ee80008100a00 */
[----:B------:R-:W3:Y:S01]  /*1c10*/  LDL.64 R4, [UR5+-0x3e8] ;  /* 0xfffc1805ff047983 */ /* 0x000ee20008100a00 */
[----:B0-----:R-:W-:Y:S01]  /*1c20*/  FFMA R28, R20, R3, R24 ;  /* 0x00000003141c7223 */ /* 0x001fe20000000018 */
[----:B------:R-:W-:-:S02]  /*1c30*/  FFMA R29, R3, R21, R25 ;  /* 0x00000015031d7223 */ /* 0x000fc40000000019 */
[----:B----4-:R-:W4:Y:S04]  /*1c40*/  LDL.64 R8, [UR5+-0x368] ;  /* 0xfffc9805ff087983 */ /* 0x010f280008100a00 */
[----:B-----5:R-:W5:Y:S04]  /*1c50*/  LDL.64 R16, [UR5+0x98] ;  /* 0x00009805ff107983 */ /* 0x020f680008100a00 */
[----:B------:R-:W5:Y:S01]  /*1c60*/  LDL.64 R24, [UR5+0x498] ;  /* 0x00049805ff187983 */ /* 0x000f620008100a00 */
[C---:B--2---:R-:W-:Y:S01]  /*1c70*/  FFMA R32, R2.reuse, R20, R12 ;  /* 0x0000001402207223 */ /* 0x044fe2000000000c */
[----:B------:R-:W-:-:S02]  /*1c80*/  FFMA R33, R2, R21, R13 ;  /* 0x0000001502217223 */ /* 0x000fc4000000000d */
[----:B------:R-:W2:Y:S04]  /*1c90*/  LDL.64 R12, [UR5+0x18] ;  /* 0x00001805ff0c7983 */ /* 0x000ea80008100a00 */
[----:B------:R-:W2:Y:S01]  /*1ca0*/  LDL.64 R20, [UR5+0x418] ;  /* 0x00041805ff147983 */ /* 0x000ea20008100a00 */
[----:B------:R-:W-:-:S04]  /*1cb0*/  UIADD3 UR9, UPT, UPT, UR9, 0x20, URZ ;  /* 0x0000002009097890 */ /* 0x000fc8000fffe0ff */
[----:B------:R-:W-:Y:S01]  /*1cc0*/  UISETP.NE.AND UP1, UPT, UR9, 0x180, UPT ;  /* 0x000001800900788c */ /* 0x000fe2000bf25270 */
[----:B------:R0:W-:Y:S01]  /*1cd0*/  STL.64 [UR5+-0x370], R34 ;  /* 0xfffc9022ff007987 */ /* 0x0001e20008100a05 */
[----:B------:R-:W-:-:S03]  /*1ce0*/  UIADD3 UR8, UPT, UPT, UR8, 0x20, URZ ;  /* 0x0000002008087890 */ /* 0x000fc6000fffe0ff */
[----:B------:R0:W-:Y:S04]  /*1cf0*/  STL.64 [UR5+0x410], R32 ;  /* 0x00041020ff007987 */ /* 0x0001e80008100a05 */
[----:B------:R0:W-:Y:S01]  /*1d00*/  STL.64 [UR5+0x490], R28 ;  /* 0x0004901cff007987 */ /* 0x0001e20008100a05 */
[CC--:B------:R-:W-:Y:S01]  /*1d10*/  FFMA R26, R2.reuse, R14.reuse, R26 ;  /* 0x0000000e021a7223 */ /* 0x0c0fe2000000001a */
[CC--:B------:R-:W-:Y:S01]  /*1d20*/  FFMA R27, R2.reuse, R15.reuse, R27 ;  /* 0x0000000f021b7223 */ /* 0x0c0fe2000000001b */
[C---:B---3--:R-:W-:Y:S01]  /*1d30*/  FFMA R6, R3.reuse, R14, R6 ;  /* 0x0000000e03067223 */ /* 0x048fe20000000006 */
[C---:B------:R-:W-:Y:S01]  /*1d40*/  FFMA R7, R3.reuse, R15, R7 ;  /* 0x0000000f03077223 */ /* 0x040fe20000000007 */
[CC--:B------:R-:W-:Y:S01]  /*1d50*/  FFMA R4, R2.reuse, R10.reuse, R4 ;  /* 0x0000000a02047223 */ /* 0x0c0fe20000000004 */
[CC--:B------:R-:W-:Y:S01]  /*1d60*/  FFMA R5, R2.reuse, R11.reuse, R5 ;  /* 0x0000000b02057223 */ /* 0x0c0fe20000000005 */
[C---:B----4-:R-:W-:Y:S01]  /*1d70*/  FFMA R8, R3.reuse, R10, R8 ;  /* 0x0000000a03087223 */ /* 0x050fe20000000008 */
[C---:B------:R-:W-:Y:S01]  /*1d80*/  FFMA R9, R3.reuse, R11, R9 ;  /* 0x0000000b03097223 */ /* 0x040fe20000000009 */
[C---:B-----5:R-:W-:Y:S01]  /*1d90*/  FFMA R16, R3.reuse, R18, R16 ;  /* 0x0000001203107223 */ /* 0x060fe20000000010 */
[C---:B------:R-:W-:Y:S01]  /*1da0*/  FFMA R17, R3.reuse, R19, R17 ;  /* 0x0000001303117223 */ /* 0x040fe20000000011 */
[C---:B------:R-:W-:Y:S01]  /*1db0*/  FFMA R24, R3.reuse, R22, R24 ;  /* 0x0000001603187223 */ /* 0x040fe20000000018 */
[----:B------:R-:W-:Y:S01]  /*1dc0*/  FFMA R25, R3, R23, R25 ;  /* 0x0000001703197223 */ /* 0x000fe20000000019 */
[----:B------:R0:W-:Y:S04]  /*1dd0*/  STL.64 [UR5+-0x7e8], R26 ;  /* 0xfff8181aff007987 */ /* 0x0001e80008100a05 */
[----:B------:R0:W-:Y:S04]  /*1de0*/  STL.64 [UR5+-0x768], R6 ;  /* 0xfff89806ff007987 */ /* 0x0001e80008100a05 */
[----:B------:R0:W-:Y:S04]  /*1df0*/  STL.64 [UR5+-0x3e8], R4 ;  /* 0xfffc1804ff007987 */ /* 0x0001e80008100a05 */
[----:B------:R0:W-:Y:S04]  /*1e00*/  STL.64 [UR5+-0x368], R8 ;  /* 0xfffc9808ff007987 */ /* 0x0001e80008100a05 */
[----:B------:R0:W-:Y:S04]  /*1e10*/  STL.64 [UR5+0x98], R16 ;  /* 0x00009810ff007987 */ /* 0x0001e80008100a05 */
[----:B------:R0:W-:Y:S01]  /*1e20*/  STL.64 [UR5+0x498], R24 ;  /* 0x00049818ff007987 */ /* 0x0001e20008100a05 */
[C---:B--2---:R-:W-:Y:S01]  /*1e30*/  FFMA R12, R2.reuse, R18, R12 ;  /* 0x00000012020c7223 */ /* 0x044fe2000000000c */
[C---:B------:R-:W-:Y:S01]  /*1e40*/  FFMA R13, R2.reuse, R19, R13 ;  /* 0x00000013020d7223 */ /* 0x040fe2000000000d */
[C---:B------:R-:W-:Y:S01]  /*1e50*/  FFMA R20, R2.reuse, R22, R20 ;  /* 0x0000001602147223 */ /* 0x040fe20000000014 */
[----:B------:R-:W-:-:S03]  /*1e60*/  FFMA R21, R2, R23, R21 ;  /* 0x0000001702157223 */ /* 0x000fc60000000015 */
[----:B------:R0:W-:Y:S04]  /*1e70*/  STL.64 [UR5+0x18], R12 ;  /* 0x0000180cff007987 */ /* 0x0001e80008100a05 */
[----:B------:R0:W-:Y:S01]  /*1e80*/  STL.64 [UR5+0x418], R20 ;  /* 0x00041814ff007987 */ /* 0x0001e20008100a05 */
[----:B------:R-:W-:Y:S01]  /*1e90*/  UIADD3 UR5, UPT, UPT, UR5, 0x20, URZ ;  /* 0x0000002005057890 */ /* 0x000fe2000fffe0ff */
[----:B------:R-:W-:Y:S11]  /*1ea0*/  BRA.U UP1, `(.L_x_0) ;  /* 0xfffffff501cc7547 */ /* 0x000ff6000b83ffff */
[----:B------:R1:W2:Y:S01]  /*1eb0*/  LDS.64 R2, [R31+UR6+0x20] ;  /* 0x000020061f027984 */ /* 0x0002a20008000a00 */
[----:B------:R-:W-:-:S05]  /*1ec0*/  UMOV UR5, URZ ;  /* 0x000000ff00057c82 */ /* 0x000fca0008000000 */
.L_x_1:
[----:B------:R-:W-:-:S04]  /*1ed0*/  USHF.L.U32 UR8, UR5, 0x1, URZ ;  /* 0x0000000105087899 */ /* 0x000fc800080006ff */
[----:B------:R-:W-:-:S09]  /*1ee0*/  ULEA UR8, UR8, UR15, 0x2 ;  /* 0x0000000f08087291 */ /* 0x000fd2000f8e10ff */
[----:B0--3--:R-:W2:Y:S04]  /*1ef0*/  LDL.64 R12, [UR8+0x100] ;  /* 0x00010008ff0c7983 */ /* 0x009ea80008100a00 */
[----:B------:R-:W3:Y:S04]  /*1f00*/  LDL.64 R16, [UR8+0x500] ;  /* 0x00050008ff107983 */ /* 0x000ee80008100a00 */
[----:B------:R-:W4:Y:S04]  /*1f10*/  LDL.64 R6, [UR8+0x180] ;  /* 0x00018008ff067983 */ /* 0x000f280008100a00 */
[----:B------:R-:W5:Y:S04]  /*1f20*/  LDL.64 R4, [UR8+0x580] ;  /* 0x00058008ff047983 */ /* 0x000f680008100a00 */
[----:B------:R-:W5:Y:S04]  /*1f30*/  LDL.64 R20, [UR8+0x900] ;  /* 0x00090008ff147983 */ /* 0x000f680008100a00 */
[----:B------:R-:W5:Y:S04]  /*1f40*/  LDL.64 R22, [UR8+0x980] ;  /* 0x00098008ff167983 */ /* 0x000f680008100a00 */
[----:B------:R-:W5:Y:S04]  /*1f50*/  LDL.64 R24, [UR8+0xd00] ;  /* 0x000d0008ff187983 */ /* 0x000f680008100a00 */
[----:B------:R-:W5:Y:S01]  /*1f60*/  LDL.64 R26, [UR8+0xd80] ;  /* 0x000d8008ff1a7983 */ /* 0x000f620008100a00 */
[----:B------:R-:W-:-:S09]  /*1f70*/  ULEA UR14, UR5, UR7, 0x3 ;  /* 0x00000007050e7291 */ /* 0x000fd2000f8e18ff */
[----:B------:R-:W2:Y:S01]  /*1f80*/  LDS.128 R8, [UR14] ;  /* 0x0000000eff087984 */ /* 0x000ea20008000c00 */
[----:B------:R-:W-:-:S04]  /*1f90*/  UIADD3 UR9, UPT, UPT, UR5, 0x1, URZ ;  /* 0x0000000105097890 */ /* 0x000fc8000fffe0ff */
[----:B------:R-:W-:-:S04]  /*1fa0*/  USHF.L.U32 UR9, UR9, 0x1, URZ ;  /* 0x0000000109097899 */ /* 0x000fc800080006ff */
[----:B------:R-:W-:Y:S01]  /*1fb0*/  ULEA UR9, UR9, UR15, 0x2 ;  /* 0x0000000f09097291 */ /* 0x000fe2000f8e10ff */
[C---:B--2---:R-:W-:Y:S01]  /*1fc0*/  FFMA R28, R2.reuse, R8, R12 ;  /* 0x00000008021c7223 */ /* 0x044fe2000000000c */
[----:B------:R-:W-:Y:S02]  /*1fd0*/  FFMA R29, R2, R9, R13 ;  /* 0x00000009021d7223 */ /* 0x000fe4000000000d */
[----:B------:R-:W3:Y:S01]  /*1fe0*/  LDS.128 R12, [UR14+0x80] ;  /* 0x0000800eff0c7984 */ /* 0x000ee20008000c00 */
[----:B----4-:R-:W-:Y:S01]  /*1ff0*/  FFMA R8, R8, R3, R6 ;  /* 0x0000000308087223 */ /* 0x010fe20000000006 */
[C---:B------:R-:W-:Y:S01]  /*2000*/  FFMA R9, R3.reuse, R9, R7 ;  /* 0x0000000903097223 */ /* 0x040fe20000000007 */
[C---:B---3--:R-:W-:Y:S01]  /*2010*/  FFMA R32, R2.reuse, R12, R16 ;  /* 0x0000000c02207223 */ /* 0x048fe20000000010 */
[----:B------:R-:W-:Y:S01]  /*2020*/  FFMA R33, R2, R13, R17 ;  /* 0x0000000d02217223 */ /* 0x000fe20000000011 */
[----:B-----5:R-:W-:Y:S01]  /*2030*/  FFMA R12, R12, R3, R4 ;  /* 0x000000030c0c7223 */ /* 0x020fe20000000004 */
[C---:B------:R-:W-:Y:S01]  /*2040*/  FFMA R13, R3.reuse, R13, R5 ;  /* 0x0000000d030d7223 */ /* 0x040fe20000000005 */
[----:B------:R-:W0:Y:S04]  /*2050*/  LDS.128 R16, [UR14+0x100] ;  /* 0x0001000eff107984 */ /* 0x000e280008000c00 */
[----:B------:R-:W2:Y:S04]  /*2060*/  LDS.128 R4, [UR14+0x180] ;  /* 0x0001800eff047984 */ /* 0x000ea80008000c00 */
[----:B------:R3:W-:Y:S04]  /*2070*/  STL.64 [UR8+0x100], R28 ;  /* 0x0001001cff007987 */ /* 0x0007e80008100a08 */
[----:B------:R4:W-:Y:S04]  /*2080*/  STL.64 [UR8+0x180], R8 ;  /* 0x00018008ff007987 */ /* 0x0009e80008100a08 */
[----:B------:R-:W-:Y:S04]  /*2090*/  STL.64 [UR8+0x500], R32 ;  /* 0x00050020ff007987 */ /* 0x000fe80008100a08 */
[----:B------:R5:W-:Y:S01]  /*20a0*/  STL.64 [UR8+0x580], R12 ;  /* 0x0005800cff007987 */ /* 0x000be20008100a08 */
[----:B0-----:R-:W-:Y:S01]  /*20b0*/  FFMA R20, R2, R16, R20 ;  /* 0x0000001002147223 */ /* 0x001fe20000000014 */
[----:B------:R-:W-:Y:S01]  /*20c0*/  FFMA R22, R16, R3, R22 ;  /* 0x0000000310167223 */ /* 0x000fe20000000016 */
[CC--:B------:R-:W-:Y:S01]  /*20d0*/  FFMA R21, R2.reuse, R17.reuse, R21 ;  /* 0x0000001102157223 */ /* 0x0c0fe20000000015 */
[C---:B------:R-:W-:Y:S01]  /*20e0*/  FFMA R23, R3.reuse, R17, R23 ;  /* 0x0000001103177223 */ /* 0x040fe20000000017 */
[----:B--2---:R-:W-:Y:S01]  /*20f0*/  FFMA R24, R2, R4, R24 ;  /* 0x0000000402187223 */ /* 0x004fe20000000018 */
[----:B------:R-:W-:Y:S01]  /*2100*/  FFMA R26, R4, R3, R26 ;  /* 0x00000003041a7223 */ /* 0x000fe2000000001a */
[-C--:B------:R-:W-:Y:S01]  /*2110*/  FFMA R25, R2, R5.reuse, R25 ;  /* 0x0000000502197223 */ /* 0x080fe20000000019 */
[----:B------:R-:W-:Y:S01]  /*2120*/  FFMA R27, R3, R5, R27 ;  /* 0x00000005031b7223 */ /* 0x000fe2000000001b */
[----:B------:R0:W-:Y:S04]  /*2130*/  STL.64 [UR8+0x900], R20 ;  /* 0x00090014ff007987 */ /* 0x0001e80008100a08 */
[----:B------:R2:W-:Y:S04]  /*2140*/  STL.64 [UR8+0x980], R22 ;  /* 0x00098016ff007987 */ /* 0x0005e80008100a08 */
[----:B------:R1:W-:Y:S04]  /*2150*/  STL.64 [UR8+0xd00], R24 ;  /* 0x000d0018ff007987 */ /* 0x0003e80008100a08 */
[----:B------:R-:W-:Y:S04]  /*2160*/  STL.64 [UR8+0xd80], R26 ;  /* 0x000d801aff007987 */ /* 0x000fe80008100a08 */
[----:B---3--:R-:W3:Y:S04]  /*2170*/  LDL.64 R28, [UR9+0x100] ;  /* 0x00010009ff1c7983 */ /* 0x008ee80008100a00 */
[----:B------:R-:W3:Y:S04]  /*2180*/  LDL.64 R4, [UR9+0x180] ;  /* 0x00018009ff047983 */ /* 0x000ee80008100a00 */
[----:B----4-:R-:W4:Y:S04]  /*2190*/  LDL.64 R8, [UR9+0x500] ;  /* 0x00050009ff087983 */ /* 0x010f280008100a00 */
[----:B-----5:R-:W5:Y:S04]  /*21a0*/  LDL.64 R12, [UR9+0x900] ;  /* 0x00090009ff0c7983 */ /* 0x020f680008100a00 */
[----:B0-----:R-:W5:Y:S04]  /*21b0*/  LDL.64 R20, [UR9+0x980] ;  /* 0x00098009ff147983 */ /* 0x001f680008100a00 */
[----:B------:R-:W5:Y:S04]  /*21c0*/  LDL.64 R16, [UR9+0x580] ;  /* 0x00058009ff107983 */ /* 0x000f680008100a00 */
[----:B--2---:R-:W2:Y:S04]  /*21d0*/  LDL.64 R22, [UR9+0xd00] ;  /* 0x000d0009ff167983 */ /* 0x004ea80008100a00 */
[----:B-1----:R-:W2:Y:S01]  /*21e0*/  LDL.64 R24, [UR9+0xd80] ;  /* 0x000d8009ff187983 */ /* 0x002ea20008100a00 */
[----:B------:R-:W-:-:S04]  /*21f0*/  UIADD3 UR8, UPT, UPT, UR5, 0x2, URZ ;  /* 0x0000000205087890 */ /* 0x000fc8000fffe0ff */
[----:B------:R-:W-:-:S04]  /*2200*/  USHF.L.U32 UR8, UR8, 0x1, URZ ;  /* 0x0000000108087899 */ /* 0x000fc800080006ff */
[----:B------:R-:W-:Y:S01]  /*2210*/  ULEA UR10, UR8, UR15, 0x2 ;  /* 0x0000000f080a7291 */ /* 0x000fe2000f8e10ff */
[CC--:B---3--:R-:W-:Y:S01]  /*2220*/  FFMA R28, R2.reuse, R10.reuse, R28 ;  /* 0x0000000a021c7223 */ /* 0x0c8fe2000000001c */
[-C--:B------:R-:W-:Y:S01]  /*2230*/  FFMA R29, R2, R11.reuse, R29 ;  /* 0x0000000b021d7223 */ /* 0x080fe2000000001d */
[C---:B------:R-:W-:Y:S01]  /*2240*/  FFMA R4, R3.reuse, R10, R4 ;  /* 0x0000000a03047223 */ /* 0x040fe20000000004 */
[----:B------:R-:W-:-:S03]  /*2250*/  FFMA R5, R3, R11, R5 ;  /* 0x0000000b03057223 */ /* 0x000fc60000000005 */
[----:B------:R0:W-:Y:S01]  /*2260*/  STL.64 [UR9+0x100], R28 ;  /* 0x0001001cff007987 */ /* 0x0001e20008100a09 */
[C---:B----4-:R-:W-:Y:S01]  /*2270*/  FFMA R8, R2.reuse, R14, R8 ;  /* 0x0000000e02087223 */ /* 0x050fe20000000008 */
[C---:B------:R-:W-:Y:S01]  /*2280*/  FFMA R9, R2.reuse, R15, R9 ;  /* 0x0000000f02097223 */ /* 0x040fe20000000009 */
[CC--:B-----5:R-:W-:Y:S01]  /*2290*/  FFMA R12, R2.reuse, R18.reuse, R12 ;  /* 0x00000012020c7223 */ /* 0x0e0fe2000000000c */
[CC--:B------:R-:W-:Y:S01]  /*22a0*/  FFMA R13, R2.reuse, R19.reuse, R13 ;  /* 0x00000013020d7223 */ /* 0x0c0fe2000000000d */
[C---:B------:R-:W-:Y:S01]  /*22b0*/  FFMA R10, R3.reuse, R18, R20 ;  /* 0x00000012030a7223 */ /* 0x040fe20000000014 */
[C---:B------:R-:W-:Y:S01]  /*22c0*/  FFMA R11, R3.reuse, R19, R21 ;  /* 0x00000013030b7223 */ /* 0x040fe20000000015 */
[C---:B------:R-:W-:Y:S01]  /*22d0*/  FFMA R14, R3.reuse, R14, R16 ;  /* 0x0000000e030e7223 */ /* 0x040fe20000000010 */
[C---:B------:R-:W-:Y:S01]  /*22e0*/  FFMA R15, R3.reuse, R15, R17 ;  /* 0x0000000f030f7223 */ /* 0x040fe20000000011 */
[CC--:B--2---:R-:W-:Y:S01]  /*22f0*/  FFMA R18, R2.reuse, R6.reuse, R22 ;  /* 0x0000000602127223 */ /* 0x0c4fe20000000016 */
[-C--:B------:R-:W-:Y:S01]  /*2300*/  FFMA R19, R2, R7.reuse, R23 ;  /* 0x0000000702137223 */ /* 0x080fe20000000017 */
[C---:B0-----:R-:W-:Y:S01]  /*2310*/  FFMA R28, R3.reuse, R6, R24 ;  /* 0x00000006031c7223 */ /* 0x041fe20000000018 */
[----:B------:R-:W-:Y:S01]  /*2320*/  FFMA R29, R3, R7, R25 ;  /* 0x00000007031d7223 */ /* 0x000fe20000000019 */
[----:B------:R0:W-:Y:S04]  /*2330*/  STL.64 [UR9+0x180], R4 ;  /* 0x00018004ff007987 */ /* 0x0001e80008100a09 */
[----:B------:R-:W-:Y:S04]  /*2340*/  STL.64 [UR9+0x500], R8 ;  /* 0x00050008ff007987 */ /* 0x000fe80008100a09 */
[----:B------:R-:W-:Y:S04]  /*2350*/  STL.64 [UR9+0x580], R14 ;  /* 0x0005800eff007987 */ /* 0x000fe80008100a09 */
[----:B------:R-:W-:Y:S04]  /*2360*/  STL.64 [UR9+0x900], R12 ;  /* 0x0009000cff007987 */ /* 0x000fe80008100a09 */
[----:B------:R-:W-:Y:S04]  /*2370*/  STL.64 [UR9+0x980], R10 ;  /* 0x0009800aff007987 */ /* 0x000fe80008100a09 */
[----:B------:R-:W-:Y:S04]  /*2380*/  STL.64 [UR9+0xd00], R18 ;  /* 0x000d0012ff007987 */ /* 0x000fe80008100a09 */
[----:B------:R-:W-:Y:S04]  /*2390*/  STL.64 [UR9+0xd80], R28 ;  /* 0x000d801cff007987 */ /* 0x000fe80008100a09 */
[----:B------:R-:W2:Y:S04]  /*23a0*/  LDL.64 R32, [UR10+0x100] ;  /* 0x0001000aff207983 */ /* 0x000ea80008100a00 */
[----:B------:R-:W3:Y:S04]  /*23b0*/  LDL.64 R16, [UR10+0x500] ;  /* 0x0005000aff107983 */ /* 0x000ee80008100a00 */
[----:B------:R-:W4:Y:S04]  /*23c0*/  LDL.64 R6, [UR10+0x180] ;  /* 0x0001800aff067983 */ /* 0x000f280008100a00 */
[----:B0-----:R-:W5:Y:S04]  /*23d0*/  LDL.64 R4, [UR10+0x580] ;  /* 0x0005800aff047983 */ /* 0x001f680008100a00 */
[----:B------:R-:W5:Y:S04]  /*23e0*/  LDL.64 R20, [UR10+0x900] ;  /* 0x0009000aff147983 */ /* 0x000f680008100a00 */
[----:B------:R-:W5:Y:S04]  /*23f0*/  LDL.64 R22, [UR10+0x980] ;  /* 0x0009800aff167983 */ /* 0x000f680008100a00 */
[----:B------:R-:W5:Y:S04]  /*2400*/  LDL.64 R24, [UR10+0xd00] ;  /* 0x000d000aff187983 */ /* 0x000f680008100a00 */
[----:B------:R-:W5:Y:S04]  /*2410*/  LDL.64 R26, [UR10+0xd80] ;  /* 0x000d800aff1a7983 */ /* 0x000f680008100a00 */
[----:B------:R-:W2:Y:S04]  /*2420*/  LDS.128 R8, [UR14+0x10] ;  /* 0x0000100eff087984 */ /* 0x000ea80008000c00 */
[----:B------:R-:W3:Y:S01]  /*2430*/  LDS.128 R12, [UR14+0x90] ;  /* 0x0000900eff0c7984 */ /* 0x000ee20008000c00 */
[----:B------:R-:W-:-:S04]  /*2440*/  UIADD3 UR8, UPT, UPT, UR5, 0x3, URZ ;  /* 0x0000000305087890 */ /* 0x000fc8000fffe0ff */
[----:B------:R-:W-:-:S04]  /*2450*/  USHF.L.U32 UR8, UR8, 0x1, URZ ;  /* 0x0000000108087899 */ /* 0x000fc800080006ff */
[----:B------:R-:W-:Y:S01]  /*2460*/  ULEA UR8, UR8, UR15, 0x2 ;  /* 0x0000000f08087291 */ /* 0x000fe2000f8e10ff */
[C---:B--2---:R-:W-:Y:S01]  /*2470*/  FFMA R32, R2.reuse, R8, R32 ;  /* 0x0000000802207223 */ /* 0x044fe20000000020 */
[C---:B------:R-:W-:Y:S01]  /*2480*/  FFMA R33, R2.reuse, R9, R33 ;  /* 0x0000000902217223 */ /* 0x040fe20000000021 */
[C---:B---3--:R-:W-:Y:S01]  /*2490*/  FFMA R28, R2.reuse, R12, R16 ;  /* 0x0000000c021c7223 */ /* 0x048fe20000000010 */
[----:B------:R-:W-:Y:S02]  /*24a0*/  FFMA R29, R2, R13, R17 ;  /* 0x0000000d021d7223 */ /* 0x000fe40000000011 */
[----:B------:R-:W0:Y:S01]  /*24b0*/  LDS.128 R16, [UR14+0x110] ;  /* 0x0001100eff107984 */ /* 0x000e220008000c00 */
[----:B----4-:R-:W-:Y:S01]  /*24c0*/  FFMA R8, R8, R3, R6 ;  /* 0x0000000308087223 */ /* 0x010fe20000000006 */
[C---:B------:R-:W-:Y:S01]  /*24d0*/  FFMA R9, R3.reuse, R9, R7 ;  /* 0x0000000903097223 */ /* 0x040fe20000000007 */
[----:B-----5:R-:W-:Y:S01]  /*24e0*/  FFMA R12, R12, R3, R4 ;  /* 0x000000030c0c7223 */ /* 0x020fe20000000004 */
[----:B------:R-:W-:-:S02]  /*24f0*/  FFMA R13, R3, R13, R5 ;  /* 0x0000000d030d7223 */ /* 0x000fc40000000005 */
[----:B------:R-:W1:Y:S04]  /*2500*/  LDS.128 R4, [UR14+0x190] ;  /* 0x0001900eff047984 */ /* 0x000e680008000c00 */
[----:B------:R2:W-:Y:S04]  /*2510*/  STL.64 [UR10+0x500], R28 ;  /* 0x0005001cff007987 */ /* 0x0005e80008100a0a */
[----:B------:R-:W-:Y:S04]  /*2520*/  STL.64 [UR10+0x100], R32 ;  /* 0x00010020ff007987 */ /* 0x000fe80008100a0a */
[----:B------:R3:W-:Y:S04]  /*2530*/  STL.64 [UR10+0x180], R8 ;  /* 0x00018008ff007987 */ /* 0x0007e80008100a0a */
[----:B------:R4:W-:Y:S01]  /*2540*/  STL.64 [UR10+0x580], R12 ;  /* 0x0005800cff007987 */ /* 0x0009e20008100a0a */
[----:B0-----:R-:W-:Y:S01]  /*2550*/  FFMA R20, R2, R16, R20 ;  /* 0x0000001002147223 */ /* 0x001fe20000000014 */
[----:B------:R-:W-:Y:S01]  /*2560*/  FFMA R22, R16, R3, R22 ;  /* 0x0000000310167223 */ /* 0x000fe20000000016 */
[CC--:B------:R-:W-:Y:S01]  /*2570*/  FFMA R21, R2.reuse, R17.reuse, R21 ;  /* 0x0000001102157223 */ /* 0x0c0fe20000000015 */
[C---:B------:R-:W-:Y:S01]  /*2580*/  FFMA R23, R3.reuse, R17, R23 ;  /* 0x0000001103177223 */ /* 0x040fe20000000017 */
[----:B-1----:R-:W-:Y:S01]  /*2590*/  FFMA R24, R2, R4, R24 ;  /* 0x0000000402187223 */ /* 0x002fe20000000018 */
[----:B--2---:R-:W-:Y:S01]  /*25a0*/  FFMA R28, R4, R3, R26 ;  /* 0x00000003041c7223 */ /* 0x004fe2000000001a */
[CC--:B------:R-:W-:Y:S01]  /*25b0*/  FFMA R25, R2.reuse, R5.reuse, R25 ;  /* 0x0000000502197223 */ /* 0x0c0fe20000000019 */
[----:B------:R-:W-:Y:S01]  /*25c0*/  FFMA R29, R3, R5, R27 ;  /* 0x00000005031d7223 */ /* 0x000fe2000000001b */
[----:B------:R0:W-:Y:S04]  /*25d0*/  STL.64 [UR10+0x900], R20 ;  /* 0x00090014ff007987 */ /* 0x0001e80008100a0a */
[----:B------:R1:W-:Y:S04]  /*25e0*/  STL.64 [UR10+0x980], R22 ;  /* 0x00098016ff007987 */ /* 0x0003e80008100a0a */
[----:B------:R2:W-:Y:S04]  /*25f0*/  STL.64 [UR10+0xd00], R24 ;  /* 0x000d0018ff007987 */ /* 0x0005e80008100a0a */
[----:B------:R0:W-:Y:S04]  /*2600*/  STL.64 [UR10+0xd80], R28 ;  /* 0x000d801cff007987 */ /* 0x0001e80008100a0a */
[----:B------:R-:W5:Y:S04]  /*2610*/  LDL.64 R16, [UR8+0x100] ;  /* 0x00010008ff107983 */ /* 0x000f680008100a00 */
[----:B------:R-:W5:Y:S04]  /*2620*/  LDL.64 R4, [UR8+0x180] ;  /* 0x00018008ff047983 */ /* 0x000f680008100a00 */
[----:B---3--:R-:W3:Y:S04]  /*2630*/  LDL.64 R8, [UR8+0x500] ;  /* 0x00050008ff087983 */ /* 0x008ee80008100a00 */
[----:B----4-:R-:W4:Y:S04]  /*2640*/  LDL.64 R12, [UR8+0x900] ;  /* 0x00090008ff0c7983 */ /* 0x010f280008100a00 */
[----:B0-----:R-:W4:Y:S04]  /*2650*/  LDL.64 R20, [UR8+0x980] ;  /* 0x00098008ff147983 */ /* 0x001f280008100a00 */
[----:B-1----:R-:W4:Y:S04]  /*2660*/  LDL.64 R22, [UR8+0xd00] ;  /* 0x000d0008ff167983 */ /* 0x002f280008100a00 */
[----:B--2---:R-:W2:Y:S01]  /*2670*/  LDL.64 R24, [UR8+0xd80] ;  /* 0x000d8008ff187983 */ /* 0x004ea20008100a00 */
[C---:B-----5:R-:W-:Y:S01]  /*2680*/  FFMA R26, R2.reuse, R10, R16 ;  /* 0x0000000a021a7223 */ /* 0x060fe20000000010 */
[----:B------:R-:W-:-:S02]  /*2690*/  FFMA R27, R2, R11, R17 ;  /* 0x0000000b021b7223 */ /* 0x000fc40000000011 */
[----:B------:R-:W5:Y:S01]  /*26a0*/  LDL.64 R16, [UR8+0x580] ;  /* 0x00058008ff107983 */ /* 0x000f620008100a00 */
[C---:B------:R-:W-:Y:S01]  /*26b0*/  FFMA R4, R3.reuse, R10, R4 ;  /* 0x0000000a03047223 */ /* 0x040fe20000000004 */
[C---:B------:R-:W-:Y:S01]  /*26c0*/  FFMA R5, R3.reuse, R11, R5 ;  /* 0x0000000b03057223 */ /* 0x040fe20000000005 */
[C---:B---3--:R-:W-:Y:S01]  /*26d0*/  FFMA R8, R2.reuse, R14, R8 ;  /* 0x0000000e02087223 */ /* 0x048fe20000000008 */
[C---:B------:R-:W-:Y:S01]  /*26e0*/  FFMA R9, R2.reuse, R15, R9 ;  /* 0x0000000f02097223 */ /* 0x040fe20000000009 */
[CC--:B----4-:R-:W-:Y:S01]  /*26f0*/  FFMA R12, R2.reuse, R18.reuse, R12 ;  /* 0x00000012020c7223 */ /* 0x0d0fe2000000000c */
[CC--:B------:R-:W-:Y:S01]  /*2700*/  FFMA R13, R2.reuse, R19.reuse, R13 ;  /* 0x00000013020d7223 */ /* 0x0c0fe2000000000d */
[C---:B------:R-:W-:Y:S01]  /*2710*/  FFMA R20, R3.reuse, R18, R20 ;  /* 0x0000001203147223 */ /* 0x040fe20000000014 */
[C---:B------:R-:W-:Y:S01]  /*2720*/  FFMA R21, R3.reuse, R19, R21 ;  /* 0x0000001303157223 */ /* 0x040fe20000000015 */
[CC--:B------:R-:W-:Y:S01]  /*2730*/  FFMA R22, R2.reuse, R6.reuse, R22 ;  /* 0x0000000602167223 */ /* 0x0c0fe20000000016 */
[-C--:B------:R-:W-:Y:S01]  /*2740*/  FFMA R23, R2, R7.reuse, R23 ;  /* 0x0000000702177223 */ /* 0x080fe20000000017 */
[C---:B--2---:R-:W-:Y:S01]  /*2750*/  FFMA R24, R3.reuse, R6, R24 ;  /* 0x0000000603187223 */ /* 0x044fe20000000018 */
[----:B------:R-:W-:Y:S01]  /*2760*/  FFMA R25, R3, R7, R25 ;  /* 0x0000000703197223 */ /* 0x000fe20000000019 */
[----:B------:R3:W-:Y:S04]  /*2770*/  STL.64 [UR8+0x100], R26 ;  /* 0x0001001aff007987 */ /* 0x0007e80008100a08 */
[----:B------:R3:W-:Y:S04]  /*2780*/  STL.64 [UR8+0x180], R4 ;  /* 0x00018004ff007987 */ /* 0x0007e80008100a08 */
[----:B------:R3:W-:Y:S04]  /*2790*/  STL.64 [UR8+0x500], R8 ;  /* 0x00050008ff007987 */ /* 0x0007e80008100a08 */
[----:B------:R3:W-:Y:S04]  /*27a0*/  STL.64 [UR8+0x900], R12 ;  /* 0x0009000cff007987 */ /* 0x0007e80008100a08 */
[----:B------:R3:W-:Y:S04]  /*27b0*/  STL.64 [UR8+0x980], R20 ;  /* 0x00098014ff007987 */ /* 0x0007e80008100a08 */
[----:B------:R3:W-:Y:S04]  /*27c0*/  STL.64 [UR8+0xd00], R22 ;  /* 0x000d0016ff007987 */ /* 0x0007e80008100a08 */
[----:B------:R3:W-:Y:S01]  /*27d0*/  STL.64 [UR8+0xd80], R24 ;  /* 0x000d8018ff007987 */ /* 0x0007e20008100a08 */
[----:B------:R-:W-:-:S04]  /*27e0*/  UIADD3 UR5, UPT, UPT, UR5, 0x4, URZ ;  /* 0x0000000405057890 */ /* 0x000fc8000fffe0ff */
[----:B------:R-:W-:Y:S01]  /*27f0*/  UISETP.NE.AND UP1, UPT, UR5, 0x10, UPT ;  /* 0x000000100500788c */ /* 0x000fe2000bf25270 */
[C---:B-----5:R-:W-:Y:S01]  /*2800*/  FFMA R16, R3.reuse, R14, R16 ;  /* 0x0000000e03107223 */ /* 0x060fe20000000010 */
[----:B------:R-:W-:-:S05]  /*2810*/  FFMA R17, R3, R15, R17 ;  /* 0x0000000f03117223 */ /* 0x000fca0000000011 */
[----:B------:R3:W-:Y:S02]  /*2820*/  STL.64 [UR8+0x580], R16 ;  /* 0x00058010ff007987 */ /* 0x0007e40008100a08 */
[----:B------:R-:W-:Y:S05]  /*2830*/  BRA.U UP1, `(.L_x_1) ;  /* 0xfffffff501a47547 */ /* 0x000fea000b83ffff */
[----:B------:R0:W1:Y:S01]  /*2840*/  LDS.64 R2, [R31+UR6+0x200] ;  /* 0x000200061f027984 */ /* 0x0000620008000a00 */
[----:B------:R-:W-:-:S05]  /*2850*/  UMOV UR5, URZ ;  /* 0x000000ff00057c82 */ /* 0x000fca0008000000 */
.L_x_2:
[----:B------:R-:W-:-:S04]  /*2860*/  USHF.L.U32 UR8, UR5, 0x1, URZ ;  /* 0x0000000105087899 */ /* 0x000fc800080006ff */
[----:B------:R-:W-:-:S09]  /*2870*/  ULEA UR8, UR8, UR15, 0x2 ;  /* 0x0000000f08087291 */ /* 0x000fd2000f8e10ff */
[----:B--23--:R-:W1:Y:S04]  /*2880*/  LDL.64 R12, [UR8+0x200] ;  /* 0x00020008ff0c7983 */ /* 0x00ce680008100a00 */
[----:B------:R-:W2:Y:S04]  /*2890*/  LDL.64 R16, [UR8+0x600] ;  /* 0x00060008ff107983 */ /* 0x000ea80008100a00 */
[----:B------:R-:W3:Y:S04]  /*28a0*/  LDL.64 R6, [UR8+0x280] ;  /* 0x00028008ff067983 */ /* 0x000ee80008100a00 */
[----:B------:R-:W4:Y:S04]  /*28b0*/  LDL.64 R4, [UR8+0x680] ;  /* 0x00068008ff047983 */ /* 0x000f280008100a00 */
[----:B------:R-:W5:Y:S04]  /*28c0*/  LDL.64 R20, [UR8+0xa00] ;  /* 0x000a0008ff147983 */ /* 0x000f680008100a00 */
[----:B------:R-:W5:Y:S04]  /*28d0*/  LDL.64 R22, [UR8+0xa80] ;  /* 0x000a8008ff167983 */ /* 0x000f680008100a00 */
[----:B------:R-:W5:Y:S04]  /*28e0*/  LDL.64 R24, [UR8+0xe00] ;  /* 0x000e0008ff187983 */ /* 0x000f680008100a00 */
[----:B------:R-:W5:Y:S01]  /*28f0*/  LDL.64 R26, [UR8+0xe80] ;  /* 0x000e8008ff1a7983 */ /* 0x000f620008100a00 */
[----:B------:R-:W-:-:S09]  /*2900*/  ULEA UR14, UR5, UR7, 0x3 ;  /* 0x00000007050e7291 */ /* 0x000fd2000f8e18ff */
[----:B------:R-:W1:Y:S01]  /*2910*/  LDS.128 R8, [UR14] ;  /* 0x0000000eff087984 */ /* 0x000e620008000c00 */
[----:B------:R-:W-:-:S04]  /*2920*/  UIADD3 UR9, UPT, UPT, UR5, 0x1, URZ ;  /* 0x0000000105097890 */ /* 0x000fc8000fffe0ff */
[----:B------:R-:W-:-:S04]  /*2930*/  USHF.L.U32 UR9, UR9, 0x1, URZ ;  /* 0x0000000109097899 */ /* 0x000fc800080006ff */
[----:B------:R-:W-:Y:S01]  /*2940*/  ULEA UR9, UR9, UR15, 0x2 ;  /* 0x0000000f09097291 */ /* 0x000fe2000f8e10ff */
[C---:B-1----:R-:W-:Y:S01]  /*2950*/  FFMA R28, R2.reuse, R8, R12 ;  /* 0x00000008021c7223 */ /* 0x042fe2000000000c */
[----:B------:R-:W-:Y:S02]  /*2960*/  FFMA R29, R2, R9, R13 ;  /* 0x00000009021d7223 */ /* 0x000fe4000000000d */
[----:B------:R-:W2:Y:S01]  /*2970*/  LDS.128 R12, [UR14+0x80] ;  /* 0x0000800eff0c7984 */ /* 0x000ea20008000c00 */
[----:B---3--:R-:W-:Y:S01]  /*2980*/  FFMA R8, R8, R3, R6 ;  /* 0x0000000308087223 */ /* 0x008fe20000000006 */
[C---:B------:R-:W-:Y:S01]  /*2990*/  FFMA R9, R3.reuse, R9, R7 ;  /* 0x0000000903097223 */ /* 0x040fe20000000007 */
[C---:B--2---:R-:W-:Y:S01]  /*29a0*/  FFMA R32, R2.reuse, R12, R16 ;  /* 0x0000000c02207223 */ /* 0x044fe20000000010 */
[----:B------:R-:W-:Y:S01]  /*29b0*/  FFMA R33, R2, R13, R17 ;  /* 0x0000000d02217223 */ /* 0x000fe20000000011 */
[----:B----4-:R-:W-:Y:S01]  /*29c0*/  FFMA R12, R12, R3, R4 ;  /* 0x000000030c0c7223 */ /* 0x010fe20000000004 */
[C---:B------:R-:W-:Y:S01]  /*29d0*/  FFMA R13, R3.reuse, R13, R5 ;  /* 0x0000000d030d7223 */ /* 0x040fe20000000005 */
[----:B------:R-:W5:Y:S04]  /*29e0*/  LDS.128 R16, [UR14+0x100] ;  /* 0x0001000eff107984 */ /* 0x000f680008000c00 */
[----:B------:R-:W1:Y:S04]  /*29f0*/  LDS.128 R4, [UR14+0x180] ;  /* 0x0001800eff047984 */ /* 0x000e680008000c00 */
[----:B------:R2:W-:Y:S04]  /*2a00*/  STL.64 [UR8+0x200], R28 ;  /* 0x0002001cff007987 */ /* 0x0005e80008100a08 */
[----:B------:R3:W-:Y:S04]  /*2a10*/  STL.64 [UR8+0x280], R8 ;  /* 0x00028008ff007987 */ /* 0x0007e80008100a08 */
[----:B------:R-:W-:Y:S04]  /*2a20*/  STL.64 [UR8+0x600], R32 ;  /* 0x00060020ff007987 */ /* 0x000fe80008100a08 */
[----:B------:R4:W-:Y:S01]  /*2a30*/  STL.64 [UR8+0x680], R12 ;  /* 0x0006800cff007987 */ /* 0x0009e20008100a08 */
[----:B-----5:R-:W-:Y:S01]  /*2a40*/  FFMA R20, R2, R16, R20 ;  /* 0x0000001002147223 */ /* 0x020fe20000000014 */
[----:B------:R-:W-:Y:S01]  /*2a50*/  FFMA R22, R16, R3, R22 ;  /* 0x0000000310167223 */ /* 0x000fe20000000016 */
[CC--:B------:R-:W-:Y:S01]  /*2a60*/  FFMA R21, R2.reuse, R17.reuse, R21 ;  /* 0x0000001102157223 */ /* 0x0c0fe20000000015 */
[C---:B------:R-:W-:Y:S01]  /*2a70*/  FFMA R23, R3.reuse, R17, R23 ;  /* 0x0000001103177223 */ /* 0x040fe20000000017 */
[----:B-1----:R-:W-:Y:S01]  /*2a80*/  FFMA R24, R2, R4, R24 ;  /* 0x0000000402187223 */ /* 0x002fe20000000018 */
[----:B------:R-:W-:Y:S01]  /*2a90*/  FFMA R26, R4, R3, R26 ;  /* 0x00000003041a7223 */ /* 0x000fe2000000001a */
[-C--:B------:R-:W-:Y:S01]  /*2aa0*/  FFMA R25, R2, R5.reuse, R25 ;  /* 0x0000000502197223 */ /* 0x080fe20000000019 */
[----:B------:R-:W-:Y:S01]  /*2ab0*/  FFMA R27, R3, R5, R27 ;  /* 0x00000005031b7223 */ /* 0x000fe2000000001b */
[----:B------:R1:W-:Y:S04]  /*2ac0*/  STL.64 [UR8+0xa00], R20 ;  /* 0x000a0014ff007987 */ /* 0x0003e80008100a08 */
[----:B------:R5:W-:Y:S04]  /*2ad0*/  STL.64 [UR8+0xa80], R22 ;  /* 0x000a8016ff007987 */ /* 0x000be80008100a08 */
[----:B------:R0:W-:Y:S04]  /*2ae0*/  STL.64 [UR8+0xe00], R24 ;  /* 0x000e0018ff007987 */ /* 0x0001e80008100a08 */
[----:B------:R-:W-:Y:S04]  /*2af0*/  STL.64 [UR8+0xe80], R26 ;  /* 0x000e801aff007987 */ /* 0x000fe80008100a08 */
[----:B--2---:R-:W2:Y:S04]  /*2b00*/  LDL.64 R28, [UR9+0x200] ;  /* 0x00020009ff1c7983 */ /* 0x004ea80008100a00 */
[----:B------:R-:W2:Y:S04]  /*2b10*/  LDL.64 R4, [UR9+0x280] ;  /* 0x00028009ff047983 */ /* 0x000ea80008100a00 */
[----:B---3--:R-:W3:Y:S04]  /*2b20*/  LDL.64 R8, [UR9+0x600] ;  /* 0x00060009ff087983 */ /* 0x008ee80008100a00 */
[----:B----4-:R-:W4:Y:S04]  /*2b30*/  LDL.64 R12, [UR9+0xa00] ;  /* 0x000a0009ff0c7983 */ /* 0x010f280008100a00 */
[----:B-1----:R-:W4:Y:S04]  /*2b40*/  LDL.64 R20, [UR9+0xa80] ;  /* 0x000a8009ff147983 */ /* 0x002f280008100a00 */
[----:B------:R-:W4:Y:S04]  /*2b50*/  LDL.64 R16, [UR9+0x680] ;  /* 0x00068009ff107983 */ /* 0x000f280008100a00 */
[----:B-----5:R-:W5:Y:S04]  /*2b60*/  LDL.64 R22, [UR9+0xe00] ;  /* 0x000e0009ff167983 */ /* 0x020f680008100a00 */
[----:B0-----:R-:W5:Y:S01]  /*2b70*/  LDL.64 R24, [UR9+0xe80] ;  /* 0x000e8009ff187983 */ /* 0x001f620008100a00 */
[----:B------:R-:W-:-:S04]  /*2b80*/  UIADD3 UR8, UPT, UPT, UR5, 0x2, URZ ;  /* 0x0000000205087890 */ /* 0x000fc8000fffe0ff */
[----:B------:R-:W-:-:S04]  /*2b90*/  USHF.L.U32 UR8, UR8, 0x1, URZ ;  /* 0x0000000108087899 */ /* 0x000fc800080006ff */
[----:B------:R-:W-:Y:S01]  /*2ba0*/  ULEA UR10, UR8, UR15, 0x2 ;  /* 0x0000000f080a7291 */ /* 0x000fe2000f8e10ff */
[CC--:B--2---:R-:W-:Y:S01]  /*2bb0*/  FFMA R28, R2.reuse, R10.reuse, R28 ;  /* 0x0000000a021c7223 */ /* 0x0c4fe2000000001c */
[-C--:B------:R-:W-:Y:S01]  /*2bc0*/  FFMA R29, R2, R11.reuse, R29 ;  /* 0x0000000b021d7223 */ /* 0x080fe2000000001d */
[C---:B------:R-:W-:Y:S01]  /*2bd0*/  FFMA R4, R3.reuse, R10, R4 ;  /* 0x0000000a03047223 */ /* 0x040fe20000000004 */
[----:B------:R-:W-:-:S03]  /*2be0*/  FFMA R5, R3, R11, R5 ;  /* 0x0000000b03057223 */ /* 0x000fc60000000005 */
[----:B------:R0:W-:Y:S01]  /*2bf0*/  STL.64 [UR9+0x200], R28 ;  /* 0x0002001cff007987 */ /* 0x0001e20008100a09 */
[C---:B---3--:R-:W-:Y:S01]  /*2c00*/  FFMA R8, R2.reuse, R14, R8 ;  /* 0x0000000e02087223 */ /* 0x048fe20000000008 */
[C---:B------:R-:W-:Y:S01]  /*2c10*/  FFMA R9, R2.reuse, R15, R9 ;  /* 0x0000000f02097223 */ /* 0x040fe20000000009 */
[CC--:B----4-:R-:W-:Y:S01]  /*2c20*/  FFMA R12, R2.reuse, R18.reuse, R12 ;  /* 0x00000012020c7223 */ /* 0x0d0fe2000000000c */
[CC--:B------:R-:W-:Y:S01]  /*2c30*/  FFMA R13, R2.reuse, R19.reuse, R13 ;  /* 0x00000013020d7223 */ /* 0x0c0fe2000000000d */
[C---:B------:R-:W-:Y:S01]  /*2c40*/  FFMA R10, R3.reuse, R18, R20 ;  /* 0x00000012030a7223 */ /* 0x040fe20000000014 */
[C---:B------:R-:W-:Y:S01]  /*2c50*/  FFMA R11, R3.reuse, R19, R21 ;  /* 0x00000013030b7223 */ /* 0x040fe20000000015 */
[C---:B------:R-:W-:Y:S01]  /*2c60*/  FFMA R14, R3.reuse, R14, R16 ;  /* 0x0000000e030e7223 */ /* 0x040fe20000000010 */
[C---:B------:R-:W-:Y:S01]  /*2c70*/  FFMA R15, R3.reuse, R15, R17 ;  /* 0x0000000f030f7223 */ /* 0x040fe20000000011 */
[CC--:B-----5:R-:W-:Y:S01]  /*2c80*/  FFMA R18, R2.reuse, R6.reuse, R22 ;  /* 0x0000000602127223 */ /* 0x0e0fe20000000016 */
        /* <DEDUP_REMOVED lines=86> */
.L_x_3:
        /* <DEDUP_REMOVED lines=151> */
[----:B------:R-:W-:Y:S05]  /*3b60*/  BRA.U UP0, `(.L_x_4) ;  /* 0xffffffd5006c7547 */ /* 0x000fea000b83ffff */
[----:B---3--:R-:W0:Y:S01]  /*3b70*/  LDC.64 R22, c[0x0][0x398] ;  /* 0x0000e600ff167b82 */ /* 0x008e220000000a00 */
[----:B------:R-:W2:Y:S04]  /*3b80*/  LDL.64 R4, [R1+0x800] ;  /* 0x0008000001047983 */ /* 0x000ea80000100a00 */
[----:B------:R-:W3:Y:S04]  /*3b90*/  LDL.64 R16, [R1] ;  /* 0x0000000001107983 */ /* 0x000ee80000100a00 */
[----:B------:R-:W4:Y:S04]  /*3ba0*/  LDL.64 R2, [R1+0x400] ;  /* 0x0004000001027983 */ /* 0x000f280000100a00 */
[----:B------:R-:W5:Y:S01]  /*3bb0*/  LDL.64 R6, [R1+0xc00] ;  /* 0x000c000001067983 */ /* 0x000f620000100a00 */
[----:B------:R-:W1:Y:S01]  /*3bc0*/  S2R R19, SR_TID.X ;  /* 0x0000000000137919 */ /* 0x000e620000002100 */
[----:B------:R-:W-:Y:S01]  /*3bd0*/  SHF.L.U32 R18, R30, 0xe, RZ ;  /* 0x0000000e1e127819 */ /* 0x000fe200000006ff */
[----:B------:R-:W1:Y:S01]  /*3be0*/  LDC.64 R20, c[0x0][0x390] ;  /* 0x0000e400ff147b82 */ /* 0x000e620000000a00 */
[----:B------:R-:W-:Y:S01]  /*3bf0*/  SHF.L.U32 R0, R0, 0xd, RZ ;  /* 0x0000000d00007819 */ /* 0x000fe200000006ff */
[----:B------:R-:W1:Y:S01]  /*3c00*/  LDCU.64 UR4, c[0x0][0x398] ;  /* 0x00007300ff0477ac */ /* 0x000e620008000a00 */
[----:B0-----:R-:W2:Y:S04]  /*3c10*/  LDG.E.CONSTANT R8, desc[UR12][R22.64+0x104] ;  /* 0x0001040c16087981 */ /* 0x001ea8000c1e9900 */
[----:B------:R-:W3:Y:S04]  /*3c20*/  LDG.E.CONSTANT R15, desc[UR12][R22.64] ;  /* 0x0000000c160f7981 */ /* 0x000ee8000c1e9900 */
[----:B------:R-:W4:Y:S04]  /*3c30*/  LDG.E.CONSTANT R12, desc[UR12][R22.64+0x4] ;  /* 0x0000040c160c7981 */ /* 0x000f28000c1e9900 */
[----:B------:R-:W5:Y:S04]  /*3c40*/  LDG.E.CONSTANT R13, desc[UR12][R22.64+0x80] ;  /* 0x0000800c160d7981 */ /* 0x000f68000c1e9900 */
[----:B------:R-:W5:Y:S04]  /*3c50*/  LDG.E.CONSTANT R10, desc[UR12][R22.64+0x84] ;  /* 0x0000840c160a7981 */ /* 0x000f68000c1e9900 */
[----:B------:R-:W5:Y:S04]  /*3c60*/  LDG.E.CONSTANT R11, desc[UR12][R22.64+0x180] ;  /* 0x0001800c160b7981 */ /* 0x000f68000c1e9900 */
[----:B------:R-:W5:Y:S04]  /*3c70*/  LDG.E.CONSTANT R14, desc[UR12][R22.64+0x184] ;  /* 0x0001840c160e7981 */ /* 0x000f68000c1e9900 */
[----:B------:R-:W5:Y:S01]  /*3c80*/  LDG.E.CONSTANT R9, desc[UR12][R22.64+0x100] ;  /* 0x0001000c16097981 */ /* 0x000f62000c1e9900 */
[----:B------:R-:W-:-:S02]  /*3c90*/  SHF.L.U32 R30, R30, 0xa, RZ ;  /* 0x0000000a1e1e7819 */ /* 0x000fc400000006ff */
[----:B------:R-:W-:Y:S02]  /*3ca0*/  LOP3.LUT R0, R0, 0x7c0000, RZ, 0xc0, !PT ;  /* 0x007c000000007812 */ /* 0x000fe400078ec0ff */
[----:B------:R-:W-:Y:S02]  /*3cb0*/  LOP3.LUT R25, R18, 0x7fff0000, RZ, 0xc0, !PT ;  /* 0x7fff000012197812 */ /* 0x000fe400078ec0ff */
[----:B------:R-:W-:-:S04]  /*3cc0*/  LOP3.LUT R30, R30, 0xc00, RZ, 0xc0, !PT ;  /* 0x00000c001e1e7812 */ /* 0x000fc800078ec0ff */
[----:B------:R-:W-:Y:S02]  /*3cd0*/  IADD3 R0, PT, PT, R30, R25, R0 ;  /* 0x000000191e007210 */ /* 0x000fe40007ffe000 */
[----:B-1----:R-:W-:Y:S02]  /*3ce0*/  LOP3.LUT R25, R19, 0x3, RZ, 0xc0, !PT ;  /* 0x0000000313197812 */ /* 0x002fe400078ec0ff */
[----:B------:R-:W-:Y:S02]  /*3cf0*/  SHF.R.U32.HI R19, RZ, 0x2, R19 ;  /* 0x00000002ff137819 */ /* 0x000fe40000011613 */
[----:B------:R-:W-:Y:S02]  /*3d00*/  LEA R0, R25, R0, 0x8 ;  /* 0x0000000019007211 */ /* 0x000fe400078e40ff */
[----:B------:R-:W-:-:S04]  /*3d10*/  LOP3.LUT R19, R19, 0x7, RZ, 0xc0, !PT ;  /* 0x0000000713137812 */ /* 0x000fc800078ec0ff */
[----:B------:R-:W-:-:S05]  /*3d20*/  LEA R19, R19, R0, 0xd ;  /* 0x0000000013137211 */ /* 0x000fca00078e68ff */
[----:B------:R-:W-:Y:S01]  /*3d30*/  IMAD.WIDE.U32 R20, R19, 0x4, R20 ;  /* 0x0000000413147825 */ /* 0x000fe200078e0014 */
[----:B------:R-:W-:-:S04]  /*3d40*/  UIADD3 UR4, UP0, UPT, UR4, 0x100, URZ ;  /* 0x0000010004047890 */ /* 0x000fc8000ff1e0ff */
[----:B------:R-:W-:Y:S02]  /*3d50*/  UIADD3.X UR5, UPT, UPT, URZ, UR5, URZ, UP0, !UPT ;  /* 0x00000005ff057290 */ /* 0x000fe400087fe4ff */
[----:B------:R-:W-:Y:S01]  /*3d60*/  UIADD3 UR6, UP0, UPT, UR4, 0x8, URZ ;  /* 0x0000000804067890 */ /* 0x000fe2000ff1e0ff */
[----:B------:R-:W-:-:S03]  /*3d70*/  IADD3 R18, P0, PT, R20, 0x108, RZ ;  /* 0x0000010814127810 */ /* 0x000fc60007f1e0ff */
[----:B------:R-:W-:Y:S01]  /*3d80*/  UIADD3.X UR7, UPT, UPT, URZ, UR5, URZ, UP0, !UPT ;  /* 0x00000005ff077290 */ /* 0x000fe200087fe4ff */
[----:B------:R-:W-:Y:S02]  /*3d90*/  IADD3 R0, PT, PT, R1, 0x808, RZ ;  /* 0x0000080801007810 */ /* 0x000fe40007ffe0ff */
[----:B------:R-:W-:Y:S02]  /*3da0*/  MOV R27, UR5 ;  /* 0x00000005001b7c02 */ /* 0x000fe40008000f00 */
[----:B------:R-:W-:Y:S02]  /*3db0*/  IADD3.X R19, PT, PT, RZ, R21, RZ, P0, !PT ;  /* 0x00000015ff137210 */ /* 0x000fe400007fe4ff */
[----:B------:R-:W-:Y:S01]  /*3dc0*/  MOV R26, UR4 ;  /* 0x00000004001a7c02 */ /* 0x000fe20008000f00 */
[----:B------:R-:W-:Y:S01]  /*3dd0*/  UMOV UR4, 0x2 ;  /* 0x0000000200047882 */ /* 0x000fe20000000000 */
[----:B--2---:R-:W-:Y:S01]  /*3de0*/  FADD R5, R5, R8 ;  /* 0x0000000805057221 */ /* 0x004fe20000000000 */
[----:B---3--:R-:W-:Y:S01]  /*3df0*/  FADD R15, R16, R15 ;  /* 0x0000000f100f7221 */ /* 0x008fe20000000000 */
[----:B----4-:R-:W-:Y:S01]  /*3e00*/  FADD R12, R17, R12 ;  /* 0x0000000c110c7221 */ /* 0x010fe20000000000 */
[----:B-----5:R-:W-:Y:S01]  /*3e10*/  FADD R2, R2, R13 ;  /* 0x0000000d02027221 */ /* 0x020fe20000000000 */
[----:B------:R-:W-:Y:S01]  /*3e20*/  FADD R3, R3, R10 ;  /* 0x0000000a03037221 */ /* 0x000fe20000000000 */
[----:B------:R-:W-:Y:S01]  /*3e30*/  FADD R6, R6, R11 ;  /* 0x0000000b06067221 */ /* 0x000fe20000000000 */
[----:B------:R-:W-:Y:S01]  /*3e40*/  FADD R14, R7, R14 ;  /* 0x0000000e070e7221 */ /* 0x000fe20000000000 */
[----:B------:R-:W-:Y:S01]  /*3e50*/  FMNMX R15, RZ, R15, !PT ;  /* 0x0000000fff0f7209 */ /* 0x000fe20007800000 */
[----:B------:R-:W-:Y:S01]  /*3e60*/  FADD R4, R4, R9 ;  /* 0x0000000904047221 */ /* 0x000fe20000000000 */
[----:B------:R-:W-:-:S02]  /*3e70*/  FMNMX R9, RZ, R5, !PT ;  /* 0x00000005ff097209 */ /* 0x000fc40007800000 */
[----:B------:R-:W-:Y:S02]  /*3e80*/  FMNMX R17, RZ, R12, !PT ;  /* 0x0000000cff117209 */ /* 0x000fe40007800000 */
[----:B------:R-:W-:Y:S02]  /*3e90*/  FMNMX R13, RZ, R2, !PT ;  /* 0x00000002ff0d7209 */ /* 0x000fe40007800000 */
[----:B------:R-:W-:Y:S02]  /*3ea0*/  FMNMX R7, RZ, R3, !PT ;  /* 0x00000003ff077209 */ /* 0x000fe40007800000 */
[----:B------:R-:W-:Y:S02]  /*3eb0*/  FMNMX R5, RZ, R6, !PT ;  /* 0x00000006ff057209 */ /* 0x000fe40007800000 */
[----:B------:R-:W-:Y:S01]  /*3ec0*/  FMNMX R11, RZ, R14, !PT ;  /* 0x0000000eff0b7209 */ /* 0x000fe20007800000 */
[----:B------:R-:W-:Y:S04]  /*3ed0*/  STG.E desc[UR12][R20.64], R15 ;  /* 0x0000000f14007986 */ /* 0x000fe8000c10190c */
[----:B------:R-:W-:Y:S04]  /*3ee0*/  STG.E desc[UR12][R20.64+0x4], R17 ;  /* 0x0000041114007986 */ /* 0x000fe8000c10190c */
[----:B------:R-:W-:Y:S04]  /*3ef0*/  STG.E desc[UR12][R20.64+0x80], R13 ;  /* 0x0000800d14007986 */ /* 0x000fe8000c10190c */
[----:B------:R-:W-:Y:S04]  /*3f00*/  STG.E desc[UR12][R20.64+0x84], R7 ;  /* 0x0000840714007986 */ /* 0x000fe8000c10190c */
[----:B------:R-:W-:Y:S04]  /*3f10*/  STG.E desc[UR12][R20.64+0x104], R9 ;  /* 0x0001040914007986 */ /* 0x000fe8000c10190c */
[----:B------:R-:W-:Y:S04]  /*3f20*/  STG.E desc[UR12][R20.64+0x180], R5 ;  /* 0x0001800514007986 */ /* 0x000fe8000c10190c */
[----:B------:R-:W-:Y:S01]  /*3f30*/  STG.E desc[UR12][R20.64+0x184], R11 ;  /* 0x0001840b14007986 */ /* 0x000fe2000c10190c */
[----:B------:R-:W-:-:S02]  /*3f40*/  FMNMX R3, RZ, R4, !PT ;  /* 0x00000004ff037209 */ /* 0x000fc40007800000 */
[----:B------:R-:W-:-:S03]  /*3f50*/  MOV R2, UR6 ;  /* 0x0000000600027c02 */ /* 0x000fc60008000f00 */
[----:B------:R0:W-:Y:S02]  /*3f60*/  STG.E desc[UR12][R20.64+0x100], R3 ;  /* 0x0001000314007986 */ /* 0x0001e4000c10190c */
[----:B0-----:R-:W-:-:S07]  /*3f70*/  MOV R3, UR7 ;  /* 0x0000000700037c02 */ /* 0x001fce0008000f00 */
.L_x_5:
[----:B-1----:R-:W2:Y:S04]  /*3f80*/  LDL.64 R6, [R0+-0x800] ;  /* 0xfff8000000067983 */ /* 0x002ea80000100a00 */
[----:B------:R-:W2:Y:S04]  /*3f90*/  LDG.E.CONSTANT R17, desc[UR12][R2.64+-0x100] ;  /* 0xffff000c02117981 */ /* 0x000ea8000c1e9900 */
[----:B------:R-:W3:Y:S04]  /*3fa0*/  LDL.64 R4, [R0+-0x400] ;  /* 0xfffc000000047983 */ /* 0x000ee80000100a00 */
[----:B------:R-:W3:Y:S04]  /*3fb0*/  LDG.E.CONSTANT R23, desc[UR12][R2.64+-0x80] ;  /* 0xffff800c02177981 */ /* 0x000ee8000c1e9900 */
[----:B------:R-:W4:Y:S04]  /*3fc0*/  LDG.E.CONSTANT R24, desc[UR12][R2.64+-0x7c] ;  /* 0xffff840c02187981 */ /* 0x000f28000c1e9900 */
[----:B------:R-:W5:Y:S04]  /*3fd0*/  LDG.E.CONSTANT R22, desc[UR12][R2.64+-0xfc] ;  /* 0xffff040c02167981 */ /* 0x000f68000c1e9900 */
[----:B------:R-:W5:Y:S04]  /*3fe0*/  LDL.64 R8, [R0] ;  /* 0x0000000000087983 */ /* 0x000f680000100a00 */
[----:B------:R-:W5:Y:S04]  /*3ff0*/  LDG.E.CONSTANT R11, desc[UR12][R2.64] ;  /* 0x0000000c020b7981 */ /* 0x000f68000c1e9900 */
[----:B------:R-:W5:Y:S04]  /*4000*/  LDG.E.CONSTANT R10, desc[UR12][R2.64+0x4] ;  /* 0x0000040c020a7981 */ /* 0x000f68000c1e9900 */
[----:B------:R-:W5:Y:S04]  /*4010*/  LDL.64 R12, [R0+0x400] ;  /* 0x00040000000c7983 */ /* 0x000f680000100a00 */
[----:B------:R-:W5:Y:S04]  /*4020*/  LDG.E.CONSTANT R15, desc[UR12][R2.64+0x80] ;  /* 0x0000800c020f7981 */ /* 0x000f68000c1e9900 */
[----:B------:R-:W5:Y:S04]  /*4030*/  LDG.E.CONSTANT R14, desc[UR12][R2.64+0x84] ;  /* 0x0000840c020e7981 */ /* 0x000f68000c1e9900 */
[----:B------:R-:W5:Y:S01]  /*4040*/  LDG.E.CONSTANT R25, desc[UR12][R2.64+-0x78] ;  /* 0xffff880c02197981 */ /* 0x000f62000c1e9900 */
[----:B--2---:R-:W-:-:S03]  /*4050*/  FADD R16, R6, R17 ;  /* 0x0000001106107221 */ /* 0x004fc60000000000 */
[----:B------:R-:W2:Y:S02]  /*4060*/  LDG.E.CONSTANT R17, desc[UR12][R2.64+-0xf8] ;  /* 0xffff080c02117981 */ /* 0x000ea4000c1e9900 */
[----:B------:R-:W-:Y:S02]  /*4070*/  FMNMX R29, RZ, R16, !PT ;  /* 0x00000010ff1d7209 */ /* 0x000fe40007800000 */
[----:B------:R-:W2:Y:S01]  /*4080*/  LDG.E.CONSTANT R16, desc[UR12][R2.64+-0xf4] ;  /* 0xffff0c0c02107981 */ /* 0x000ea2000c1e9900 */
[----:B---3--:R-:W-:-:S03]  /*4090*/  FADD R4, R4, R23 ;  /* 0x0000001704047221 */ /* 0x008fc60000000000 */
[----:B------:R-:W3:Y:S01]  /*40a0*/  LDG.E.CONSTANT R23, desc[UR12][R2.64+0x8] ;  /* 0x0000080c02177981 */ /* 0x000ee2000c1e9900 */
[----:B----4-:R-:W-:Y:S01]  /*40b0*/  FADD R5, R5, R24 ;  /* 0x0000001805057221 */ /* 0x010fe20000000000 */
[----:B-----5:R-:W-:Y:S01]  /*40c0*/  FADD R22, R7, R22 ;  /* 0x0000001607167221 */ /* 0x020fe20000000000 */
[----:B------:R-:W-:Y:S01]  /*40d0*/  FMNMX R31, RZ, R4, !PT ;  /* 0x00000004ff1f7209 */ /* 0x000fe20007800000 */
[----:B------:R-:W2:Y:S02]  /*40e0*/  LDL.64 R6, [R0+-0x7f8] ;  /* 0xfff8080000067983 */ /* 0x000ea40000100a00 */
[----:B------:R-:W-:Y:S02]  /*40f0*/  FMNMX R35, RZ, R5, !PT ;  /* 0x00000005ff237209 */ /* 0x000fe40007800000 */
[----:B------:R-:W-:Y:S01]  /*4100*/  MOV R4, R18 ;  /* 0x0000001200047202 */ /* 0x000fe20000000f00 */
[----:B------:R-:W4:Y:S01]  /*4110*/  LDG.E.CONSTANT R24, desc[UR12][R2.64+0x8c] ;  /* 0x00008c0c02187981 */ /* 0x000f22000c1e9900 */
[----:B------:R-:W-:Y:S01]  /*4120*/  MOV R5, R19 ;  /* 0x0000001300057202 */ /* 0x000fe20000000f00 */
[----:B------:R-:W-:Y:S01]  /*4130*/  FADD R18, R8, R11 ;  /* 0x0000000b08127221 */ /* 0x000fe20000000000 */
[----:B------:R-:W-:-:S02]  /*4140*/  FMNMX R33, RZ, R22, !PT ;  /* 0x00000016ff217209 */ /* 0x000fc40007800000 */
[----:B------:R-:W5:Y:S01]  /*4150*/  LDG.E.CONSTANT R22, desc[UR12][R2.64+-0x74] ;  /* 0xffff8c0c02167981 */ /* 0x000f62000c1e9900 */
[----:B------:R-:W-:-:S03]  /*4160*/  FADD R19, R9, R10 ;  /* 0x0000000a09137221 */ /* 0x000fc60000000000 */
[----:B------:R-:W3:Y:S04]  /*4170*/  LDL.64 R8, [R0+-0x3f8] ;  /* 0xfffc080000087983 */ /* 0x000ee80000100a00 */
[----:B------:R0:W-:Y:S01]  /*4180*/  STG.E desc[UR12][R4.64+-0x100], R29 ;  /* 0xffff001d04007986 */ /* 0x0001e2000c10190c */
[----:B------:R-:W-:-:S03]  /*4190*/  FADD R15, R12, R15 ;  /* 0x0000000f0c0f7221 */ /* 0x000fc60000000000 */
[----:B------:R-:W4:Y:S01]  /*41a0*/  LDL.64 R10, [R0+0x8] ;  /* 0x00000800000a7983 */ /* 0x000f220000100a00 */
[----:B------:R-:W-:-:S03]  /*41b0*/  FADD R14, R13, R14 ;  /* 0x0000000e0d0e7221 */ /* 0x000fc60000000000 */
[----:B------:R1:W-:Y:S01]  /*41c0*/  STG.E desc[UR12][R4.64+-0xfc], R33 ;  /* 0xffff042104007986 */ /* 0x0003e2000c10190c */
[----:B0-----:R-:W-:-:S03]  /*41d0*/  FMNMX R29, RZ, R18, !PT ;  /* 0x00000012ff1d7209 */ /* 0x001fc60007800000 */
[----:B------:R-:W4:Y:S04]  /*41e0*/  LDL.64 R12, [R0+0x408] ;  /* 0x00040800000c7983 */ /* 0x000f280000100a00 */
[----:B------:R-:W4:Y:S01]  /*41f0*/  LDG.E.CONSTANT R18, desc[UR12][R2.64+0xc] ;  /* 0x00000c0c02127981 */ /* 0x000f22000c1e9900 */
[----:B-1----:R-:W-:-:S03]  /*4200*/  FMNMX R33, RZ, R19, !PT ;  /* 0x00000013ff217209 */ /* 0x002fc60007800000 */
[----:B------:R-:W4:Y:S04]  /*4210*/  LDG.E.CONSTANT R19, desc[UR12][R2.64+0x88] ;  /* 0x0000880c02137981 */ /* 0x000f28000c1e9900 */
[----:B------:R-:W-:Y:S04]  /*4220*/  STG.E desc[UR12][R4.64+-0x80], R31 ;  /* 0xffff801f04007986 */ /* 0x000fe8000c10190c */
[----:B------:R0:W-:Y:S04]  /*4230*/  STG.E desc[UR12][R4.64], R29 ;  /* 0x0000001d04007986 */ /* 0x0001e8000c10190c */
[----:B------:R1:W-:Y:S01]  /*4240*/  STG.E desc[UR12][R4.64+0x4], R33 ;  /* 0x0000042104007986 */ /* 0x0003e2000c10190c */
[----:B0-----:R-:W-:-:S03]  /*4250*/  FMNMX R29, RZ, R14, !PT ;  /* 0x0000000eff1d7209 */ /* 0x001fc60007800000 */
[----:B------:R-:W4:Y:S01]  /*4260*/  LDG.E.CONSTANT R14, desc[UR12][R2.64+-0x6c] ;  /* 0xffff940c020e7981 */ /* 0x000f22000c1e9900 */
[----:B--2---:R-:W-:Y:S01]  /*4270*/  FADD R6, R6, R17 ;  /* 0x0000001106067221 */ /* 0x004fe20000000000 */
[----:B------:R-:W-:Y:S01]  /*4280*/  FADD R7, R7, R16 ;  /* 0x0000001007077221 */ /* 0x000fe20000000000 */
[----:B------:R-:W-:Y:S01]  /*4290*/  FMNMX R17, RZ, R15, !PT ;  /* 0x0000000fff117209 */ /* 0x000fe20007800000 */
[----:B------:R-:W2:Y:S02]  /*42a0*/  LDG.E.CONSTANT R16, desc[UR12][R2.64+-0xec] ;  /* 0xffff140c02107981 */ /* 0x000ea4000c1e9900 */
[----:B------:R-:W-:Y:S02]  /*42b0*/  FMNMX R31, RZ, R6, !PT ;  /* 0x00000006ff1f7209 */ /* 0x000fe40007800000 */
[----:B-1----:R-:W-:Y:S01]  /*42c0*/  FMNMX R33, RZ, R7, !PT ;  /* 0x00000007ff217209 */ /* 0x002fe20007800000 */
[----:B------:R0:W-:Y:S04]  /*42d0*/  STG.E desc[UR12][R4.64+0x80], R17 ;  /* 0x0000801104007986 */ /* 0x0001e8000c10190c */
[----:B------:R-:W2:Y:S01]  /*42e0*/  LDL.64 R6, [R0+-0x7f0] ;  /* 0xfff8100000067983 */ /* 0x000ea20000100a00 */
[----:B---3--:R-:W-:Y:S01]  /*42f0*/  FADD R25, R8, R25 ;  /* 0x0000001908197221 */ /* 0x008fe20000000000 */
[----:B-----5:R-:W-:-:S02]  /*4300*/  FADD R22, R9, R22 ;  /* 0x0000001609167221 */ /* 0x020fc40000000000 */
[----:B------:R-:W3:Y:S04]  /*4310*/  LDL.64 R8, [R0+-0x3f0] ;  /* 0xfffc100000087983 */ /* 0x000ee80000100a00 */
[----:B------:R-:W5:Y:S04]  /*4320*/  LDG.E.CONSTANT R15, desc[UR12][R2.64+-0xf0] ;  /* 0xffff100c020f7981 */ /* 0x000f68000c1e9900 */
[----:B0-----:R-:W5:Y:S01]  /*4330*/  LDG.E.CONSTANT R17, desc[UR12][R2.64+-0x70] ;  /* 0xffff900c02117981 */ /* 0x001f62000c1e9900 */
[----:B----4-:R-:W-:-:S03]  /*4340*/  FADD R10, R10, R23 ;  /* 0x000000170a0a7221 */ /* 0x010fc60000000000 */
[----:B------:R0:W-:Y:S01]  /*4350*/  STG.E desc[UR12][R4.64+-0x7c], R35 ;  /* 0xffff842304007986 */ /* 0x0001e2000c10190c */
[----:B------:R-:W-:-:S03]  /*4360*/  FADD R11, R11, R18 ;  /* 0x000000120b0b7221 */ /* 0x000fc60000000000 */
[----:B------:R1:W-:Y:S01]  /*4370*/  STG.E desc[UR12][R4.64+0x84], R29 ;  /* 0x0000841d04007986 */ /* 0x0003e2000c10190c */
[----:B------:R-:W-:Y:S01]  /*4380*/  FADD R12, R12, R19 ;  /* 0x000000130c0c7221 */ /* 0x000fe20000000000 */
[----:B0-----:R-:W-:Y:S02]  /*4390*/  FMNMX R35, RZ, R11, !PT ;  /* 0x0000000bff237209 */ /* 0x001fe40007800000 */
[----:B------:R-:W4:Y:S01]  /*43a0*/  LDG.E.CONSTANT R19, desc[UR12][R2.64+0x90] ;  /* 0x0000900c02137981 */ /* 0x000f22000c1e9900 */
[----:B------:R-:W-:-:S03]  /*43b0*/  FADD R24, R13, R24 ;  /* 0x000000180d187221 */ /* 0x000fc60000000000 */
[----:B------:R-:W4:Y:S01]  /*43c0*/  LDG.E.CONSTANT R18, desc[UR12][R2.64+0x94] ;  /* 0x0000940c02127981 */ /* 0x000f22000c1e9900 */
[----:B-1----:R-:W-:-:S03]  /*43d0*/  FMNMX R29, RZ, R10, !PT ;  /* 0x0000000aff1d7209 */ /* 0x002fc60007800000 */
[----:B------:R-:W4:Y:S04]  /*43e0*/  LDL.64 R10, [R0+0x410] ;  /* 0x00041000000a7983 */ /* 0x000f280000100a00 */
[----:B------:R0:W-:Y:S04]  /*43f0*/  STG.E desc[UR12][R4.64+-0xf8], R31 ;  /* 0xffff081f04007986 */ /* 0x0001e8000c10190c */
[----:B------:R1:W-:Y:S04]  /*4400*/  STG.E desc[UR12][R4.64+-0xf4], R33 ;  /* 0xffff0c2104007986 */ /* 0x0003e8000c10190c */
[----:B------:R-:W4:Y:S01]  /*4410*/  LDG.E.CONSTANT R23, desc[UR12][R2.64+0x10] ;  /* 0x0000100c02177981 */ /* 0x000f22000c1e9900 */
[----:B0-----:R-:W-:-:S03]  /*4420*/  FMNMX R31, RZ, R12, !PT ;  /* 0x0000000cff1f7209 */ /* 0x001fc60007800000 */
[----:B------:R-:W4:Y:S01]  /*4430*/  LDL.64 R12, [R0+0x10] ;  /* 0x00001000000c7983 */ /* 0x000f220000100a00 */
[----:B-1----:R-:W-:-:S03]  /*4440*/  FMNMX R33, RZ, R22, !PT ;  /* 0x00000016ff217209 */ /* 0x002fc60007800000 */
[----:B------:R-:W4:Y:S01]  /*4450*/  LDG.E.CONSTANT R22, desc[UR12][R2.64+0x14] ;  /* 0x0000140c02167981 */ /* 0x000f22000c1e9900 */
[----:B--2---:R-:W-:Y:S01]  /*4460*/  FADD R16, R7, R16 ;  /* 0x0000001007107221 */ /* 0x004fe20000000000 */
[----:B---3--:R-:W-:Y:S02]  /*4470*/  FADD R14, R9, R14 ;  /* 0x0000000e090e7221 */ /* 0x008fe40000000000 */
[----:B------:R-:W2:Y:S01]  /*4480*/  LDG.E.CONSTANT R9, desc[UR12][R2.64+-0xe8] ;  /* 0xffff180c02097981 */ /* 0x000ea2000c1e9900 */
[----:B-----5:R-:W-:-:S03]  /*4490*/  FADD R15, R6, R15 ;  /* 0x0000000f060f7221 */ /* 0x020fc60000000000 */
[----:B------:R-:W2:Y:S01]  /*44a0*/  LDL.64 R6, [R0+-0x7e8] ;  /* 0xfff8180000067983 */ /* 0x000ea20000100a00 */
[----:B------:R-:W-:-:S03]  /*44b0*/  FADD R17, R8, R17 ;  /* 0x0000001108117221 */ /* 0x000fc60000000000 */
[----:B------:R-:W3:Y:S01]  /*44c0*/  LDG.E.CONSTANT R8, desc[UR12][R2.64+-0xe4] ;  /* 0xffff1c0c02087981 */ /* 0x000ee2000c1e9900 */
[----:B------:R-:W-:-:S03]  /*44d0*/  FMNMX R25, RZ, R25, !PT ;  /* 0x00000019ff197209 */ /* 0x000fc60007800000 */
[----:B------:R0:W-:Y:S04]  /*44e0*/  STG.E desc[UR12][R4.64+0x8], R29 ;  /* 0x0000081d04007986 */ /* 0x0001e8000c10190c */
[----:B------:R1:W-:Y:S04]  /*44f0*/  STG.E desc[UR12][R4.64+0x88], R31 ;  /* 0x0000881f04007986 */ /* 0x0003e8000c10190c */
[----:B------:R5:W-:Y:S01]  /*4500*/  STG.E desc[UR12][R4.64+-0x78], R25 ;  /* 0xffff881904007986 */ /* 0x000be2000c10190c */
[----:B0-----:R-:W-:-:S03]  /*4510*/  FMNMX R29, RZ, R15, !PT ;  /* 0x0000000fff1d7209 */ /* 0x001fc60007800000 */
[----:B------:R-:W3:Y:S01]  /*4520*/  LDG.E.CONSTANT R15, desc[UR12][R2.64+-0x68] ;  /* 0xffff980c020f7981 */ /* 0x000ee2000c1e9900 */
[----:B-1----:R-:W-:Y:S01]  /*4530*/  FMNMX R31, RZ, R17, !PT ;  /* 0x00000011ff1f7209 */ /* 0x002fe20007800000 */
[----:B----4-:R-:W-:Y:S01]  /*4540*/  FADD R19, R10, R19 ;  /* 0x000000130a137221 */ /* 0x010fe20000000000 */
[----:B------:R-:W-:Y:S01]  /*4550*/  FADD R18, R11, R18 ;  /* 0x000000120b127221 */ /* 0x000fe20000000000 */
[----:B------:R0:W-:Y:S01]  /*4560*/  STG.E desc[UR12][R4.64+-0x74], R33 ;  /* 0xffff8c2104007986 */ /* 0x0001e2000c10190c */
[----:B-----5:R-:W-:-:S03]  /*4570*/  FMNMX R25, RZ, R24, !PT ;  /* 0x00000018ff197209 */ /* 0x020fc60007800000 */
[----:B------:R-:W4:Y:S04]  /*4580*/  LDL.64 R10, [R0+-0x3e8] ;  /* 0xfffc1800000a7983 */ /* 0x000f280000100a00 */
[----:B------:R1:W-:Y:S01]  /*4590*/  STG.E desc[UR12][R4.64+0xc], R35 ;  /* 0x00000c2304007986 */ /* 0x0003e2000c10190c */
[----:B0-----:R-:W-:-:S03]  /*45a0*/  FMNMX R33, RZ, R16, !PT ;  /* 0x00000010ff217209 */ /* 0x001fc60007800000 */
[----:B------:R-:W5:Y:S01]  /*45b0*/  LDG.E.CONSTANT R17, desc[UR12][R2.64+0x18] ;  /* 0x0000180c02117981 */ /* 0x000f62000c1e9900 */
[----:B------:R-:W-:-:S03]  /*45c0*/  FADD R23, R12, R23 ;  /* 0x000000170c177221 */ /* 0x000fc60000000000 */
[----:B------:R-:W5:Y:S01]  /*45d0*/  LDG.E.CONSTANT R16, desc[UR12][R2.64+0x1c] ;  /* 0x00001c0c02107981 */ /* 0x000f62000c1e9900 */
[----:B------:R-:W-:Y:S01]  /*45e0*/  FADD R22, R13, R22 ;  /* 0x000000160d167221 */ /* 0x000fe20000000000 */
[----:B-1----:R-:W-:Y:S02]  /*45f0*/  FMNMX R35, RZ, R14, !PT ;  /* 0x0000000eff237209 */ /* 0x002fe40007800000 */
[----:B------:R-:W5:Y:S04]  /*4600*/  LDL.64 R12, [R0+0x18] ;  /* 0x00001800000c7983 */ /* 0x000f680000100a00 */
[----:B------:R-:W5:Y:S04]  /*4610*/  LDG.E.CONSTANT R14, desc[UR12][R2.64+-0x64] ;  /* 0xffff9c0c020e7981 */ /* 0x000f68000c1e9900 */
[----:B------:R0:W-:Y:S04]  /*4620*/  STG.E desc[UR12][R4.64+-0x70], R31 ;  /* 0xffff901f04007986 */ /* 0x0001e8000c10190c */
[----:B------:R1:W-:Y:S04]  /*4630*/  STG.E desc[UR12][R4.64+0x8c], R25 ;  /* 0x00008c1904007986 */ /* 0x0003e8000c10190c */
[----:B------:R1:W-:Y:S01]  /*4640*/  STG.E desc[UR12][R4.64+-0xf0], R29 ;  /* 0xffff101d04007986 */ /* 0x0003e2000c10190c */
[----:B0-----:R-:W-:-:S03]  /*4650*/  FMNMX R31, RZ, R22, !PT ;  /* 0x00000016ff1f7209 */ /* 0x001fc60007800000 */
[----:B------:R0:W-:Y:S01]  /*4660*/  STG.E desc[UR12][R4.64+-0xec], R33 ;  /* 0xffff142104007986 */ /* 0x0001e2000c10190c */
[----:B-1----:R-:W-:-:S03]  /*4670*/  FMNMX R25, RZ, R23, !PT ;  /* 0x00000017ff197209 */ /* 0x002fc60007800000 */
[----:B------:R-:W5:Y:S01]  /*4680*/  LDG.E.CONSTANT R23, desc[UR12][R2.64+0x98] ;  /* 0x0000980c02177981 */ /* 0x000f62000c1e9900 */
[----:B------:R-:W-:-:S03]  /*4690*/  FMNMX R29, RZ, R19, !PT ;  /* 0x00000013ff1d7209 */ /* 0x000fc60007800000 */
[----:B------:R-:W5:Y:S01]  /*46a0*/  LDG.E.CONSTANT R19, desc[UR12][R2.64+-0xe0] ;  /* 0xffff200c02137981 */ /* 0x000f62000c1e9900 */
[----:B0-----:R-:W-:-:S03]  /*46b0*/  FMNMX R33, RZ, R18, !PT ;  /* 0x00000012ff217209 */ /* 0x001fc60007800000 */
[----:B------:R-:W5:Y:S01]  /*46c0*/  LDG.E.CONSTANT R18, desc[UR12][R2.64+0x9c] ;  /* 0x00009c0c02127981 */ /* 0x000f62000c1e9900 */
[----:B--2---:R-:W-:Y:S01]  /*46d0*/  FADD R22, R6, R9 ;  /* 0x0000000906167221 */ /* 0x004fe20000000000 */
[----:B---3--:R-:W-:Y:S02]  /*46e0*/  FADD R24, R7, R8 ;  /* 0x0000000807187221 */ /* 0x008fe40000000000 */
[----:B------:R-:W2:Y:S04]  /*46f0*/  LDL.64 R8, [R0+0x418] ;  /* 0x0004180000087983 */ /* 0x000ea80000100a00 */
[----:B------:R-:W3:Y:S04]  /*4700*/  LDL.64 R6, [R0+-0x7e0] ;  /* 0xfff8200000067983 */ /* 0x000ee80000100a00 */
[----:B------:R0:W-:Y:S04]  /*4710*/  STG.E desc[UR12][R4.64+0x10], R25 ;  /* 0x0000101904007986 */ /* 0x0001e8000c10190c */
[----:B------:R1:W-:Y:S01]  /*4720*/  STG.E desc[UR12][R4.64+0x14], R31 ;  /* 0x0000141f04007986 */ /* 0x0003e2000c10190c */
[----:B0-----:R-:W-:-:S02]  /*4730*/  FMNMX R25, RZ, R22, !PT ;  /* 0x00000016ff197209 */ /* 0x001fc40007800000 */
[----:B-1----:R-:W-:Y:S01]  /*4740*/  FMNMX R31, RZ, R24, !PT ;  /* 0x00000018ff1f7209 */ /* 0x002fe20007800000 */
[----:B----4-:R-:W-:Y:S01]  /*4750*/  FADD R22, R10, R15 ;  /* 0x0000000f0a167221 */ /* 0x010fe20000000000 */
[----:B------:R-:W-:Y:S04]  /*4760*/  STG.E desc[UR12][R4.64+0x90], R29 ;  /* 0x0000901d04007986 */ /* 0x000fe8000c10190c */
[----:B------:R0:W-:Y:S04]  /*4770*/  STG.E desc[UR12][R4.64+-0xe8], R25 ;  /* 0xffff181904007986 */ /* 0x0001e8000c10190c */
[----:B------:R1:W-:Y:S04]  /*4780*/  STG.E desc[UR12][R4.64+-0xe4], R31 ;  /* 0xffff1c1f04007986 */ /* 0x0003e8000c10190c */
[----:B------:R-:W4:Y:S01]  /*4790*/  LDG.E.CONSTANT R15, desc[UR12][R2.64+-0x60] ;  /* 0xffffa00c020f7981 */ /* 0x000f22000c1e9900 */
[----:B-----5:R-:W-:Y:S01]  /*47a0*/  FADD R12, R12, R17 ;  /* 0x000000110c0c7221 */ /* 0x020fe20000000000 */
[----:B------:R-:W-:Y:S01]  /*47b0*/  FADD R13, R13, R16 ;  /* 0x000000100d0d7221 */ /* 0x000fe20000000000 */
[----:B------:R-:W-:Y:S01]  /*47c0*/  FMNMX R17, RZ, R22, !PT ;  /* 0x00000016ff117209 */ /* 0x000fe20007800000 */
[----:B------:R-:W-:-:S02]  /*47d0*/  FADD R24, R11, R14 ;  /* 0x0000000e0b187221 */ /* 0x000fc40000000000 */
[----:B0-----:R-:W-:Y:S01]  /*47e0*/  FMNMX R25, RZ, R12, !PT ;  /* 0x0000000cff197209 */ /* 0x001fe20007800000 */
[----:B------:R-:W5:Y:S01]  /*47f0*/  LDG.E.CONSTANT R14, desc[UR12][R2.64+-0xdc] ;  /* 0xffff240c020e7981 */ /* 0x000f62000c1e9900 */
[----:B-1----:R-:W-:Y:S02]  /*4800*/  FMNMX R31, RZ, R13, !PT ;  /* 0x0000000dff1f7209 */ /* 0x002fe40007800000 */
[----:B------:R-:W-:Y:S01]  /*4810*/  FMNMX R29, RZ, R24, !PT ;  /* 0x00000018ff1d7209 */ /* 0x000fe20007800000 */
[----:B------:R0:W-:Y:S04]  /*4820*/  STG.E desc[UR12][R4.64+-0x68], R17 ;  /* 0xffff981104007986 */ /* 0x0001e8000c10190c */
[----:B------:R-:W4:Y:S04]  /*4830*/  LDL.64 R10, [R0+-0x3e0] ;  /* 0xfffc2000000a7983 */ /* 0x000f280000100a00 */
[----:B------:R-:W4:Y:S04]  /*4840*/  LDL.64 R12, [R0+0x20] ;  /* 0x00002000000c7983 */ /* 0x000f280000100a00 */
[----:B------:R-:W4:Y:S04]  /*4850*/  LDG.E.CONSTANT R22, desc[UR12][R2.64+-0x5c] ;  /* 0xffffa40c02167981 */ /* 0x000f28000c1e9900 */
[----:B0-----:R-:W4:Y:S01]  /*4860*/  LDG.E.CONSTANT R17, desc[UR12][R2.64+0xa0] ;  /* 0x0000a00c02117981 */ /* 0x001f22000c1e9900 */
[----:B--2---:R-:W-:Y:S01]  /*4870*/  FADD R16, R8, R23 ;  /* 0x0000001708107221 */ /* 0x004fe20000000000 */
[----:B------:R-:W-:-:S02]  /*4880*/  FADD R23, R9, R18 ;  /* 0x0000001209177221 */ /* 0x000fc40000000000 */
[----:B------:R-:W2:Y:S01]  /*4890*/  LDL.64 R8, [R0+0x420] ;  /* 0x0004200000087983 */ /* 0x000ea20000100a00 */
[----:B---3--:R-:W-:-:S03]  /*48a0*/  FADD R24, R6, R19 ;  /* 0x0000001306187221 */ /* 0x008fc60000000000 */
[----:B------:R-:W3:Y:S04]  /*48b0*/  LDG.E.CONSTANT R19, desc[UR12][R2.64+0x20] ;  /* 0x0000200c02137981 */ /* 0x000ee8000c1e9900 */
[----:B------:R-:W3:Y:S04]  /*48c0*/  LDG.E.CONSTANT R18, desc[UR12][R2.64+0x24] ;  /* 0x0000240c02127981 */ /* 0x000ee8000c1e9900 */
[----:B------:R0:W3:Y:S04]  /*48d0*/  LDG.E.CONSTANT R6, desc[UR12][R2.64+0xa4] ;  /* 0x0000a40c02067981 */ /* 0x0000e8000c1e9900 */
[----:B------:R1:W-:Y:S04]  /*48e0*/  STG.E desc[UR12][R4.64+-0x64], R29 ;  /* 0xffff9c1d04007986 */ /* 0x0003e8000c10190c */
[----:B------:R0:W-:Y:S01]  /*48f0*/  STG.E desc[UR12][R4.64+0x18], R25 ;  /* 0x0000181904007986 */ /* 0x0001e2000c10190c */
[----:B-1----:R-:W-:-:S02]  /*4900*/  FMNMX R29, RZ, R23, !PT ;  /* 0x00000017ff1d7209 */ /* 0x002fc40007800000 */
[----:B0-----:R-:W-:Y:S01]  /*4910*/  FMNMX R25, RZ, R16, !PT ;  /* 0x00000010ff197209 */ /* 0x001fe20007800000 */
[----:B------:R-:W-:Y:S01]  /*4920*/  STG.E desc[UR12][R4.64+-0x6c], R35 ;  /* 0xffff942304007986 */ /* 0x000fe2000c10190c */
[----:B-----5:R-:W-:Y:S01]  /*4930*/  FADD R14, R7, R14 ;  /* 0x0000000e070e7221 */ /* 0x020fe20000000000 */
[----:B------:R-:W-:Y:S01]  /*4940*/  FMNMX R7, RZ, R24, !PT ;  /* 0x00000018ff077209 */ /* 0x000fe20007800000 */
[----:B----4-:R-:W-:-:S04]  /*4950*/  FADD R10, R10, R15 ;  /* 0x0000000f0a0a7221 */ /* 0x010fc80000000000 */
[----:B------:R0:W-:Y:S01]  /*4960*/  STG.E desc[UR12][R4.64+-0xe0], R7 ;  /* 0xffff200704007986 */ /* 0x0001e2000c10190c */
[----:B------:R-:W-:Y:S01]  /*4970*/  FMNMX R23, RZ, R14, !PT ;  /* 0x0000000eff177209 */ /* 0x000fe20007800000 */
[----:B------:R-:W-:Y:S01]  /*4980*/  FADD R11, R11, R22 ;  /* 0x000000160b0b7221 */ /* 0x000fe20000000000 */
[----:B------:R-:W-:-:S04]  /*4990*/  FMNMX R15, RZ, R10, !PT ;  /* 0x0000000aff0f7209 */ /* 0x000fc80007800000 */
[----:B------:R-:W-:Y:S01]  /*49a0*/  FMNMX R11, RZ, R11, !PT ;  /* 0x0000000bff0b7209 */ /* 0x000fe20007800000 */
[----:B------:R1:W-:Y:S04]  /*49b0*/  STG.E desc[UR12][R4.64+0x94], R33 ;  /* 0x0000942104007986 */ /* 0x0003e8000c10190c */
[----:B------:R1:W-:Y:S04]  /*49c0*/  STG.E desc[UR12][R4.64+0x1c], R31 ;  /* 0x00001c1f04007986 */ /* 0x0003e8000c10190c */
[----:B------:R1:W-:Y:S04]  /*49d0*/  STG.E desc[UR12][R4.64+0x98], R25 ;  /* 0x0000981904007986 */ /* 0x0003e8000c10190c */
[----:B------:R1:W-:Y:S04]  /*49e0*/  STG.E desc[UR12][R4.64+0x9c], R29 ;  /* 0x00009c1d04007986 */ /* 0x0003e8000c10190c */
[----:B------:R1:W-:Y:S04]  /*49f0*/  STG.E desc[UR12][R4.64+-0xdc], R23 ;  /* 0xffff241704007986 */ /* 0x0003e8000c10190c */
[----:B------:R1:W-:Y:S04]  /*4a00*/  STG.E desc[UR12][R4.64+-0x60], R15 ;  /* 0xffffa00f04007986 */ /* 0x0003e8000c10190c */
[----:B------:R1:W-:Y:S01]  /*4a10*/  STG.E desc[UR12][R4.64+-0x5c], R11 ;  /* 0xffffa40b04007986 */ /* 0x0003e2000c10190c */
[----:B------:R-:W-:-:S04]  /*4a20*/  UIADD3 UR4, UPT, UPT, UR4, 0xa, URZ ;  /* 0x0000000a04047890 */ /* 0x000fc8000fffe0ff */
[----:B------:R-:W-:Y:S01]  /*4a30*/  UISETP.NE.AND UP0, UPT, UR4, 0x20, UPT ;  /* 0x000000200400788c */ /* 0x000fe2000bf05270 */
[----:B------:R-:W-:Y:S02]  /*4a40*/  IADD3 R2, P1, PT, R2, 0x28, RZ ;  /* 0x0000002802027810 */ /* 0x000fe40007f3e0ff */
[----:B------:R-:W-:Y:S02]  /*4a50*/  IADD3 R0, PT, PT, R0, 0x28, RZ ;  /* 0x0000002800007810 */ /* 0x000fe40007ffe0ff */
[----:B------:R-:W-:Y:S01]  /*4a60*/  IADD3.X R3, PT, PT, RZ, R3, RZ, P1, !PT ;  /* 0x00000003ff037210 */ /* 0x000fe20000ffe4ff */
[----:B--2---:R-:W-:Y:S01]  /*4a70*/  FADD R8, R8, R17 ;  /* 0x0000001108087221 */ /* 0x004fe20000000000 */
[----:B---3--:R-:W-:Y:S01]  /*4a80*/  FADD R12, R12, R19 ;  /* 0x000000130c0c7221 */ /* 0x008fe20000000000 */
[----:B------:R-:W-:Y:S01]  /*4a90*/  FADD R13, R13, R18 ;  /* 0x000000120d0d7221 */ /* 0x000fe20000000000 */
[----:B------:R-:W-:-:S03]  /*4aa0*/  FADD R6, R9, R6 ;  /* 0x0000000609067221 */ /* 0x000fc60000000000 */
[----:B------:R-:W-:Y:S02]  /*4ab0*/  FMNMX R9, RZ, R12, !PT ;  /* 0x0000000cff097209 */ /* 0x000fe40007800000 */
[----:B------:R-:W-:Y:S02]  /*4ac0*/  FMNMX R13, RZ, R13, !PT ;  /* 0x0000000dff0d7209 */ /* 0x000fe40007800000 */
[----:B0-----:R-:W-:Y:S02]  /*4ad0*/  FMNMX R7, RZ, R8, !PT ;  /* 0x00000008ff077209 */ /* 0x001fe40007800000 */
[----:B------:R-:W-:Y:S01]  /*4ae0*/  FMNMX R17, RZ, R6, !PT ;  /* 0x00000006ff117209 */ /* 0x000fe20007800000 */
[----:B------:R1:W-:Y:S04]  /*4af0*/  STG.E desc[UR12][R4.64+0x20], R9 ;  /* 0x0000200904007986 */ /* 0x0003e8000c10190c */
[----:B------:R1:W-:Y:S04]  /*4b00*/  STG.E desc[UR12][R4.64+0x24], R13 ;  /* 0x0000240d04007986 */ /* 0x0003e8000c10190c */
[----:B------:R1:W-:Y:S04]  /*4b10*/  STG.E desc[UR12][R4.64+0xa0], R7 ;  /* 0x0000a00704007986 */ /* 0x0003e8000c10190c */
[----:B------:R1:W-:Y:S01]  /*4b20*/  STG.E desc[UR12][R4.64+0xa4], R17 ;  /* 0x0000a41104007986 */ /* 0x0003e2000c10190c */
[----:B------:R-:W-:-:S04]  /*4b30*/  IADD3 R18, P0, PT, R4, 0x28, RZ ;  /* 0x0000002804127810 */ /* 0x000fc80007f1e0ff */
[----:B------:R-:W-:Y:S01]  /*4b40*/  IADD3.X R19, PT, PT, RZ, R5, RZ, P0, !PT ;  /* 0x00000005ff137210 */ /* 0x000fe200007fe4ff */
[----:B------:R-:W-:Y:S08]  /*4b50*/  BRA.U UP0, `(.L_x_5) ;  /* 0xfffffff500087547 */ /* 0x000ff0000b83ffff */
[----:B-1----:R-:W2:Y:S04]  /*4b60*/  LDG.E.CONSTANT R5, desc[UR12][R26.64+-0x100] ;  /* 0xffff000c1a057981 */ /* 0x002ea8000c1e9900 */
[----:B------:R-:W3:Y:S04]  /*4b70*/  LDG.E.CONSTANT R9, desc[UR12][R26.64] ;  /* 0x0000000c1a097981 */ /* 0x000ee8000c1e9900 */
[----:B------:R-:W2:Y:S04]  /*4b80*/  LDL.64 R16, [R1+0x80] ;  /* 0x0000800001107983 */ /* 0x000ea80000100a00 */
[----:B------:R-:W3:Y:S04]  /*4b90*/  LDL.64 R12, [R1+0x880] ;  /* 0x00088000010c7983 */ /* 0x000ee80000100a00 */
[----:B------:R-:W4:Y:S04]  /*4ba0*/  LDG.E.CONSTANT R7, desc[UR12][R26.64+-0x80] ;  /* 0xffff800c1a077981 */ /* 0x000f28000c1e9900 */
[----:B------:R-:W4:Y:S04]  /*4bb0*/  LDL.64 R10, [R1+0x480] ;  /* 0x00048000010a7983 */ /* 0x000f280000100a00 */
[----:B------:R-:W5:Y:S04]  /*4bc0*/  LDG.E.CONSTANT R3, desc[UR12][R26.64+0x80] ;  /* 0x0000800c1a037981 */ /* 0x000f68000c1e9900 */
[----:B------:R-:W5:Y:S04]  /*4bd0*/  LDL.64 R14, [R1+0xc80] ;  /* 0x000c8000010e7983 */ /* 0x000f680000100a00 */
[----:B------:R-:W5:Y:S04]  /*4be0*/  LDG.E.CONSTANT R0, desc[UR12][R26.64+-0xfc] ;  /* 0xffff040c1a007981 */ /* 0x000f68000c1e9900 */
[----:B------:R-:W5:Y:S04]  /*4bf0*/  LDG.E.CONSTANT R2, desc[UR12][R26.64+-0x7c] ;  /* 0xffff840c1a027981 */ /* 0x000f68000c1e9900 */
[----:B------:R-:W5:Y:S04]  /*4c00*/  LDG.E.CONSTANT R6, desc[UR12][R26.64+0x84] ;  /* 0x0000840c1a067981 */ /* 0x000f68000c1e9900 */
[----:B------:R-:W5:Y:S01]  /*4c10*/  LDG.E.CONSTANT R4, desc[UR12][R26.64+0x4] ;  /* 0x0000040c1a047981 */ /* 0x000f62000c1e9900 */
[----:B------:R-:W-:Y:S01]  /*4c20*/  IADD3 R18, P0, PT, R20, 0x38c, RZ ;  /* 0x0000038c14127810 */ /* 0x000fe20007f1e0ff */
[----:B------:R-:W-:Y:S01]  /*4c30*/  UMOV UR4, 0x2 ;  /* 0x0000000200047882 */ /* 0x000fe20000000000 */
[----:B--2---:R-:W-:Y:S01]  /*4c40*/  FADD R8, R16, R5 ;  /* 0x0000000510087221 */ /* 0x004fe20000000000 */
[----:B---3--:R-:W-:-:S04]  /*4c50*/  FADD R12, R12, R9 ;  /* 0x000000090c0c7221 */ /* 0x008fc80000000000 */
[----:B------:R-:W-:Y:S02]  /*4c60*/  FMNMX R19, RZ, R8, !PT ;  /* 0x00000008ff137209 */ /* 0x000fe40007800000 */
[----:B------:R-:W-:Y:S01]  /*4c70*/  FMNMX R25, RZ, R12, !PT ;  /* 0x0000000cff197209 */ /* 0x000fe20007800000 */
[----:B----4-:R-:W-:Y:S02]  /*4c80*/  FADD R10, R10, R7 ;  /* 0x000000070a0a7221 */ /* 0x010fe40000000000 */
[----:B------:R0:W-:Y:S03]  /*4c90*/  STG.E desc[UR12][R20.64+0x200], R19 ;  /* 0x0002001314007986 */ /* 0x0001e6000c10190c */
[----:B------:R-:W-:Y:S01]  /*4ca0*/  FMNMX R23, RZ, R10, !PT ;  /* 0x0000000aff177209 */ /* 0x000fe20007800000 */
[----:B-----5:R-:W-:Y:S01]  /*4cb0*/  FADD R14, R14, R3 ;  /* 0x000000030e0e7221 */ /* 0x020fe20000000000 */
[----:B------:R-:W-:Y:S01]  /*4cc0*/  FADD R17, R17, R0 ;  /* 0x0000000011117221 */ /* 0x000fe20000000000 */
[----:B------:R-:W-:Y:S01]  /*4cd0*/  FADD R8, R11, R2 ;  /* 0x000000020b087221 */ /* 0x000fe20000000000 */
[----:B------:R-:W-:-:S02]  /*4ce0*/  FADD R12, R15, R6 ;  /* 0x000000060f0c7221 */ /* 0x000fc40000000000 */
[----:B------:R-:W-:Y:S02]  /*4cf0*/  FMNMX R11, RZ, R14, !PT ;  /* 0x0000000eff0b7209 */ /* 0x000fe40007800000 */
[----:B------:R-:W-:Y:S01]  /*4d00*/  FMNMX R17, RZ, R17, !PT ;  /* 0x00000011ff117209 */ /* 0x000fe20007800000 */
[----:B------:R-:W-:Y:S01]  /*4d10*/  FADD R10, R13, R4 ;  /* 0x000000040d0a7221 */ /* 0x000fe20000000000 */
[----:B------:R-:W-:Y:S02]  /*4d20*/  FMNMX R13, RZ, R8, !PT ;  /* 0x00000008ff0d7209 */ /* 0x000fe40007800000 */
[----:B0-----:R-:W-:Y:S01]  /*4d30*/  FMNMX R19, RZ, R12, !PT ;  /* 0x0000000cff137209 */ /* 0x001fe20007800000 */
[----:B------:R-:W-:Y:S04]  /*4d40*/  STG.E desc[UR12][R20.64+0x280], R23 ;  /* 0x0002801714007986 */ /* 0x000fe8000c10190c */
[----:B------:R-:W-:Y:S04]  /*4d50*/  STG.E desc[UR12][R20.64+0x380], R11 ;  /* 0x0003800b14007986 */ /* 0x000fe8000c10190c */
[----:B------:R-:W-:Y:S04]  /*4d60*/  STG.E desc[UR12][R20.64+0x204], R17 ;  /* 0x0002041114007986 */ /* 0x000fe8000c10190c */
[----:B------:R-:W-:Y:S04]  /*4d70*/  STG.E desc[UR12][R20.64+0x284], R13 ;  /* 0x0002840d14007986 */ /* 0x000fe8000c10190c */
[----:B------:R-:W-:Y:S01]  /*4d80*/  STG.E desc[UR12][R20.64+0x384], R19 ;  /* 0x0003841314007986 */ /* 0x000fe2000c10190c */
[----:B------:R-:W-:-:S02]  /*4d90*/  FMNMX R15, RZ, R10, !PT ;  /* 0x0000000aff0f7209 */ /* 0x000fc40007800000 */
[----:B------:R-:W-:Y:S01]  /*4da0*/  IADD3 R8, PT, PT, R1, 0x888, RZ ;  /* 0x0000088801087810 */ /* 0x000fe20007ffe0ff */
[----:B------:R0:W-:Y:S01]  /*4db0*/  STG.E desc[UR12][R20.64+0x300], R25 ;  /* 0x0003001914007986 */ /* 0x0001e2000c10190c */
[----:B------:R-:W-:-:S03]  /*4dc0*/  MOV R14, UR6 ;  /* 0x00000006000e7c02 */ /* 0x000fc60008000f00 */
[----:B------:R1:W-:Y:S01]  /*4dd0*/  STG.E desc[UR12][R20.64+0x304], R15 ;  /* 0x0003040f14007986 */ /* 0x0003e2000c10190c */
[----:B0-----:R-:W-:Y:S02]  /*4de0*/  IADD3.X R25, PT, PT, RZ, R21, RZ, P0, !PT ;  /* 0x00000015ff197210 */ /* 0x001fe400007fe4ff */
[----:B-1----:R-:W-:-:S07]  /*4df0*/  MOV R15, UR7 ;  /* 0x00000007000f7c02 */ /* 0x002fce0008000f00 */
.L_x_6:
[----:B------:R-:W2:Y:S04]  /*4e00*/  LDL.64 R16, [R8+-0x400] ;  /* 0xfffc000008107983 */ /* 0x000ea80000100a00 */
[----:B0-----:R-:W2:Y:S04]  /*4e10*/  LDG.E.CONSTANT R27, desc[UR12][R14.64+-0x80] ;  /* 0xffff800c0e1b7981 */ /* 0x001ea8000c1e9900 */
[----:B------:R-:W3:Y:S04]  /*4e20*/  LDL.64 R12, [R8+-0x800] ;  /* 0xfff80000080c7983 */ /* 0x000ee80000100a00 */
[----:B------:R-:W3:Y:S04]  /*4e30*/  LDG.E.CONSTANT R23, desc[UR12][R14.64+-0x100] ;  /* 0xffff000c0e177981 */ /* 0x000ee8000c1e9900 */
[----:B------:R-:W4:Y:S04]  /*4e40*/  LDG.E.CONSTANT R24, desc[UR12][R14.64+-0xfc] ;  /* 0xffff040c0e187981 */ /* 0x000f28000c1e9900 */
[----:B------:R-:W5:Y:S04]  /*4e50*/  LDG.E.CONSTANT R28, desc[UR12][R14.64+-0x7c] ;  /* 0xffff840c0e1c7981 */ /* 0x000f68000c1e9900 */
[----:B------:R-:W5:Y:S04]  /*4e60*/  LDG.E.CONSTANT R19, desc[UR12][R14.64] ;  /* 0x0000000c0e137981 */ /* 0x000f68000c1e9900 */
[----:B------:R-:W5:Y:S01]  /*4e70*/  LDL.64 R10, [R8] ;  /* 0x00000000080a7983 */ /* 0x000f620000100a00 */
[----:B--2---:R-:W-:-:S03]  /*4e80*/  FADD R26, R16, R27 ;  /* 0x0000001b101a7221 */ /* 0x004fc60000000000 */
[----:B------:R-:W2:Y:S01]  /*4e90*/  LDG.E.CONSTANT R16, desc[UR12][R14.64+0x4] ;  /* 0x0000040c0e107981 */ /* 0x000ea2000c1e9900 */
[----:B---3--:R-:W-:Y:S01]  /*4ea0*/  FADD R22, R12, R23 ;  /* 0x000000170c167221 */ /* 0x008fe20000000000 */
[----:B----4-:R-:W-:Y:S02]  /*4eb0*/  FADD R24, R13, R24 ;  /* 0x000000180d187221 */ /* 0x010fe40000000000 */
[----:B------:R-:W3:Y:S01]  /*4ec0*/  LDL.64 R12, [R8+0x400] ;  /* 0x00040000080c7983 */ /* 0x000ee20000100a00 */
[----:B-----5:R-:W-:-:S03]  /*4ed0*/  FADD R27, R17, R28 ;  /* 0x0000001c111b7221 */ /* 0x020fc60000000000 */
[----:B------:R-:W3:Y:S01]  /*4ee0*/  LDG.E.CONSTANT R17, desc[UR12][R14.64+0x80] ;  /* 0x0000800c0e117981 */ /* 0x000ee2000c1e9900 */
[----:B------:R-:W-:Y:S02]  /*4ef0*/  FMNMX R29, RZ, R22, !PT ;  /* 0x00000016ff1d7209 */ /* 0x000fe40007800000 */
[----:B------:R-:W-:Y:S02]  /*4f00*/  FMNMX R31, RZ, R26, !PT ;  /* 0x0000001aff1f7209 */ /* 0x000fe40007800000 */
[----:B------:R-:W-:Y:S01]  /*4f10*/  MOV R22, R18 ;  /* 0x0000001200167202 */ /* 0x000fe20000000f00 */
[----:B------:R-:W-:Y:S01]  /*4f20*/  FADD R26, R10, R19 ;  /* 0x000000130a1a7221 */ /* 0x000fe20000000000 */
[----:B------:R-:W-:Y:S01]  /*4f30*/  MOV R23, R25 ;  /* 0x0000001900177202 */ /* 0x000fe20000000f00 */
[----:B------:R-:W4:Y:S01]  /*4f40*/  LDL.64 R18, [R8+-0x7f8] ;  /* 0xfff8080008127983 */ /* 0x000f220000100a00 */
[----:B------:R-:W-:-:S03]  /*4f50*/  FMNMX R33, RZ, R24, !PT ;  /* 0x00000018ff217209 */ /* 0x000fc60007800000 */
[----:B------:R-:W4:Y:S01]  /*4f60*/  LDG.E.CONSTANT R25, desc[UR12][R14.64+-0xf8] ;  /* 0xffff080c0e197981 */ /* 0x000f22000c1e9900 */
[----:B------:R-:W-:-:S03]  /*4f70*/  FMNMX R35, RZ, R27, !PT ;  /* 0x0000001bff237209 */ /* 0x000fc60007800000 */
[----:B------:R-:W5:Y:S01]  /*4f80*/  LDG.E.CONSTANT R24, desc[UR12][R14.64+-0xf4] ;  /* 0xffff0c0c0e187981 */ /* 0x000f62000c1e9900 */
[----:B------:R-:W-:-:S03]  /*4f90*/  FMNMX R27, RZ, R26, !PT ;  /* 0x0000001aff1b7209 */ /* 0x000fc60007800000 */
[----:B------:R-:W5:Y:S01]  /*4fa0*/  LDG.E.CONSTANT R10, desc[UR12][R14.64+0x84] ;  /* 0x0000840c0e0a7981 */ /* 0x000f62000c1e9900 */
[----:B--2---:R-:W-:-:S03]  /*4fb0*/  FADD R26, R11, R16 ;  /* 0x000000100b1a7221 */ /* 0x004fc60000000000 */
[----:B------:R-:W2:Y:S01]  /*4fc0*/  LDG.E.CONSTANT R11, desc[UR12][R14.64+-0x78] ;  /* 0xffff880c0e0b7981 */ /* 0x000ea2000c1e9900 */
[----:B---3--:R-:W-:-:S03]  /*4fd0*/  FADD R12, R12, R17 ;  /* 0x000000110c0c7221 */ /* 0x008fc60000000000 */
[----:B------:R-:W2:Y:S04]  /*4fe0*/  LDL.64 R16, [R8+-0x3f8] ;  /* 0xfffc080008107983 */ /* 0x000ea80000100a00 */
[----:B------:R0:W-:Y:S01]  /*4ff0*/  STG.E desc[UR12][R22.64+-0x180], R33 ;  /* 0xfffe802116007986 */ /* 0x0001e2000c10190c */
[----:B----4-:R-:W-:Y:S01]  /*5000*/  FADD R18, R18, R25 ;  /* 0x0000001912127221 */ /* 0x010fe20000000000 */
[----:B-----5:R-:W-:Y:S02]  /*5010*/  FADD R24, R19, R24 ;  /* 0x0000001813187221 */ /* 0x020fe40000000000 */
[----:B------:R1:W-:Y:S01]  /*5020*/  STG.E desc[UR12][R22.64+-0x84], R27 ;  /* 0xffff7c1b16007986 */ /* 0x0003e2000c10190c */
[----:B------:R-:W-:-:S03]  /*5030*/  FADD R10, R13, R10 ;  /* 0x0000000a0d0a7221 */ /* 0x000fc60000000000 */
[----:B------:R3:W-:Y:S01]  /*5040*/  STG.E desc[UR12][R22.64+-0x184], R29 ;  /* 0xfffe7c1d16007986 */ /* 0x0007e2000c10190c */
[----:B------:R-:W-:Y:S02]  /*5050*/  FMNMX R19, RZ, R26, !PT ;  /* 0x0000001aff137209 */ /* 0x000fe40007800000 */
[----:B0-----:R-:W-:Y:S01]  /*5060*/  FMNMX R33, RZ, R24, !PT ;  /* 0x00000018ff217209 */ /* 0x001fe20007800000 */
[----:B------:R0:W-:Y:S01]  /*5070*/  STG.E desc[UR12][R22.64+-0x104], R31 ;  /* 0xfffefc1f16007986 */ /* 0x0001e2000c10190c */
[----:B-1----:R-:W-:-:S03]  /*5080*/  FMNMX R27, RZ, R18, !PT ;  /* 0x00000012ff1b7209 */ /* 0x002fc60007800000 */
[----:B------:R-:W4:Y:S01]  /*5090*/  LDG.E.CONSTANT R24, desc[UR12][R14.64+-0x74] ;  /* 0xffff8c0c0e187981 */ /* 0x000f22000c1e9900 */
[----:B---3--:R-:W-:-:S03]  /*50a0*/  FMNMX R29, RZ, R10, !PT ;  /* 0x0000000aff1d7209 */ /* 0x008fc60007800000 */
[----:B------:R1:W-:Y:S01]  /*50b0*/  STG.E desc[UR12][R22.64+-0x80], R19 ;  /* 0xffff801316007986 */ /* 0x0003e2000c10190c */
[----:B------:R-:W-:-:S03]  /*50c0*/  FMNMX R25, RZ, R12, !PT ;  /* 0x0000000cff197209 */ /* 0x000fc60007800000 */
[----:B0-----:R-:W3:Y:S04]  /*50d0*/  LDG.E.CONSTANT R31, desc[UR12][R14.64+0x8] ;  /* 0x0000080c0e1f7981 */ /* 0x001ee8000c1e9900 */
[----:B------:R-:W5:Y:S04]  /*50e0*/  LDL.64 R12, [R8+0x408] ;  /* 0x00040800080c7983 */ /* 0x000f680000100a00 */
[----:B-1----:R-:W5:Y:S04]  /*50f0*/  LDG.E.CONSTANT R19, desc[UR12][R14.64+0x88] ;  /* 0x0000880c0e137981 */ /* 0x002f68000c1e9900 */
[----:B------:R-:W3:Y:S01]  /*5100*/  LDG.E.CONSTANT R26, desc[UR12][R14.64+0xc] ;  /* 0x00000c0c0e1a7981 */ /* 0x000ee2000c1e9900 */
[----:B--2---:R-:W-:-:S03]  /*5110*/  FADD R18, R16, R11 ;  /* 0x0000000b10127221 */ /* 0x004fc60000000000 */
[----:B------:R-:W3:Y:S04]  /*5120*/  LDL.64 R10, [R8+0x8] ;  /* 0x00000800080a7983 */ /* 0x000ee80000100a00 */
[----:B------:R-:W2:Y:S04]  /*5130*/  LDG.E.CONSTANT R16, desc[UR12][R14.64+0x8c] ;  /* 0x00008c0c0e107981 */ /* 0x000ea8000c1e9900 */
[----:B------:R-:W-:Y:S04]  /*5140*/  STG.E desc[UR12][R22.64+-0x17c], R27 ;  /* 0xfffe841b16007986 */ /* 0x000fe8000c10190c */
[----:B------:R0:W-:Y:S04]  /*5150*/  STG.E desc[UR12][R22.64+-0x4], R25 ;  /* 0xfffffc1916007986 */ /* 0x0001e8000c10190c */
[----:B------:R-:W-:Y:S01]  /*5160*/  STG.E desc[UR12][R22.64], R29 ;  /* 0x0000001d16007986 */ /* 0x000fe2000c10190c */
[----:B----4-:R-:W-:Y:S01]  /*5170*/  FADD R17, R17, R24 ;  /* 0x0000001811117221 */ /* 0x010fe20000000000 */
[----:B0-----:R-:W-:-:S02]  /*5180*/  FMNMX R25, RZ, R18, !PT ;  /* 0x00000012ff197209 */ /* 0x001fc40007800000 */
[----:B------:R0:W-:Y:S02]  /*5190*/  STG.E desc[UR12][R22.64+-0x178], R33 ;  /* 0xfffe882116007986 */ /* 0x0001e4000c10190c */
[----:B------:R-:W-:Y:S02]  /*51a0*/  FMNMX R27, RZ, R17, !PT ;  /* 0x00000011ff1b7209 */ /* 0x000fe40007800000 */
[----:B------:R1:W-:Y:S04]  /*51b0*/  STG.E desc[UR12][R22.64+-0xfc], R25 ;  /* 0xffff041916007986 */ /* 0x0003e8000c10190c */
[----:B------:R-:W4:Y:S04]  /*51c0*/  LDG.E.CONSTANT R24, desc[UR12][R14.64+-0xec] ;  /* 0xffff140c0e187981 */ /* 0x000f28000c1e9900 */
[----:B0-----:R-:W4:Y:S01]  /*51d0*/  LDG.E.CONSTANT R33, desc[UR12][R14.64+-0xf0] ;  /* 0xffff100c0e217981 */ /* 0x001f22000c1e9900 */
[----:B-----5:R-:W-:-:S03]  /*51e0*/  FADD R12, R12, R19 ;  /* 0x000000130c0c7221 */ /* 0x020fc60000000000 */
[----:B-1----:R-:W5:Y:S02]  /*51f0*/  LDG.E.CONSTANT R25, desc[UR12][R14.64+0x10] ;  /* 0x0000100c0e197981 */ /* 0x002f64000c1e9900 */
[----:B------:R-:W-:Y:S01]  /*5200*/  FMNMX R19, RZ, R12, !PT ;  /* 0x0000000cff137209 */ /* 0x000fe20007800000 */
[----:B---3--:R-:W-:Y:S01]  /*5210*/  FADD R10, R10, R31 ;  /* 0x0000001f0a0a7221 */ /* 0x008fe20000000000 */
[----:B------:R-:W-:Y:S02]  /*5220*/  FADD R11, R11, R26 ;  /* 0x0000001a0b0b7221 */ /* 0x000fe40000000000 */
[----:B------:R-:W3:Y:S01]  /*5230*/  LDG.E.CONSTANT R26, desc[UR12][R14.64+-0x6c] ;  /* 0xffff940c0e1a7981 */ /* 0x000ee2000c1e9900 */
[----:B--2---:R-:W-:Y:S01]  /*5240*/  FADD R13, R13, R16 ;  /* 0x000000100d0d7221 */ /* 0x004fe20000000000 */
[----:B------:R-:W-:Y:S02]  /*5250*/  FMNMX R17, RZ, R10, !PT ;  /* 0x0000000aff117209 */ /* 0x000fe40007800000 */
[----:B------:R-:W-:-:S02]  /*5260*/  FMNMX R29, RZ, R11, !PT ;  /* 0x0000000bff1d7209 */ /* 0x000fc40007800000 */
[----:B------:R-:W-:Y:S01]  /*5270*/  FMNMX R31, RZ, R13, !PT ;  /* 0x0000000dff1f7209 */ /* 0x000fe20007800000 */
[----:B------:R0:W-:Y:S04]  /*5280*/  STG.E desc[UR12][R22.64+-0x7c], R17 ;  /* 0xffff841116007986 */ /* 0x0001e8000c10190c */
[----:B------:R-:W3:Y:S04]  /*5290*/  LDL.64 R12, [R8+-0x3f0] ;  /* 0xfffc1000080c7983 */ /* 0x000ee80000100a00 */
[----:B------:R-:W4:Y:S04]  /*52a0*/  LDL.64 R10, [R8+-0x7f0] ;  /* 0xfff81000080a7983 */ /* 0x000f280000100a00 */
[----:B0-----:R-:W5:Y:S04]  /*52b0*/  LDL.64 R16, [R8+0x10] ;  /* 0x0000100008107983 */ /* 0x001f680000100a00 */
[----:B------:R0:W-:Y:S04]  /*52c0*/  STG.E desc[UR12][R22.64+-0x100], R35 ;  /* 0xffff002316007986 */ /* 0x0001e8000c10190c */
[----:B------:R1:W-:Y:S04]  /*52d0*/  STG.E desc[UR12][R22.64+0x4], R19 ;  /* 0x0000041316007986 */ /* 0x0003e8000c10190c */
[----:B0-----:R-:W2:Y:S01]  /*52e0*/  LDG.E.CONSTANT R35, desc[UR12][R14.64+-0x70] ;  /* 0xffff900c0e237981 */ /* 0x001ea2000c1e9900 */
[----:B---3--:R-:W-:Y:S01]  /*52f0*/  FADD R13, R13, R26 ;  /* 0x0000001a0d0d7221 */ /* 0x008fe20000000000 */
[----:B----4-:R-:W-:Y:S01]  /*5300*/  FADD R18, R10, R33 ;  /* 0x000000210a127221 */ /* 0x010fe20000000000 */
[----:B-1----:R-:W-:-:S02]  /*5310*/  FADD R19, R11, R24 ;  /* 0x000000180b137221 */ /* 0x002fc40000000000 */
[----:B------:R-:W3:Y:S01]  /*5320*/  LDL.64 R10, [R8+0x410] ;  /* 0x00041000080a7983 */ /* 0x000ee20000100a00 */
[----:B-----5:R-:W-:-:S03]  /*5330*/  FADD R26, R16, R25 ;  /* 0x00000019101a7221 */ /* 0x020fc60000000000 */
[----:B------:R-:W4:Y:S04]  /*5340*/  LDG.E.CONSTANT R24, desc[UR12][R14.64+0x14] ;  /* 0x0000140c0e187981 */ /* 0x000f28000c1e9900 */
[----:B------:R-:W3:Y:S04]  /*5350*/  LDG.E.CONSTANT R25, desc[UR12][R14.64+0x90] ;  /* 0x0000900c0e197981 */ /* 0x000ee8000c1e9900 */
[----:B------:R-:W5:Y:S04]  /*5360*/  LDG.E.CONSTANT R16, desc[UR12][R14.64+0x94] ;  /* 0x0000940c0e107981 */ /* 0x000f68000c1e9900 */
[----:B------:R0:W-:Y:S01]  /*5370*/  STG.E desc[UR12][R22.64+-0xf8], R27 ;  /* 0xffff081b16007986 */ /* 0x0001e2000c10190c */
[----:B--2---:R-:W-:Y:S01]  /*5380*/  FADD R12, R12, R35 ;  /* 0x000000230c0c7221 */ /* 0x004fe20000000000 */
[----:B------:R-:W-:-:S02]  /*5390*/  FMNMX R33, RZ, R13, !PT ;  /* 0x0000000dff217209 */ /* 0x000fc40007800000 */
[----:B------:R1:W-:Y:S04]  /*53a0*/  STG.E desc[UR12][R22.64+0x8], R31 ;  /* 0x0000081f16007986 */ /* 0x0003e8000c10190c */
[----:B------:R2:W-:Y:S01]  /*53b0*/  STG.E desc[UR12][R22.64+-0x78], R29 ;  /* 0xffff881d16007986 */ /* 0x0005e2000c10190c */
[----:B0-----:R-:W-:Y:S02]  /*53c0*/  FMNMX R27, RZ, R18, !PT ;  /* 0x00000012ff1b7209 */ /* 0x001fe40007800000 */
[----:B-1----:R-:W-:-:S03]  /*53d0*/  FMNMX R31, RZ, R19, !PT ;  /* 0x00000013ff1f7209 */ /* 0x002fc60007800000 */
[----:B------:R0:W-:Y:S01]  /*53e0*/  STG.E desc[UR12][R22.64+-0x174], R27 ;  /* 0xfffe8c1b16007986 */ /* 0x0001e2000c10190c */
[----:B------:R-:W-:Y:S02]  /*53f0*/  FMNMX R19, RZ, R12, !PT ;  /* 0x0000000cff137209 */ /* 0x000fe40007800000 */
[----:B--2---:R-:W-:Y:S01]  /*5400*/  FMNMX R29, RZ, R26, !PT ;  /* 0x0000001aff1d7209 */ /* 0x004fe20007800000 */
[----:B------:R-:W2:Y:S04]  /*5410*/  LDL.64 R12, [R8+-0x3e8] ;  /* 0xfffc1800080c7983 */ /* 0x000ea80000100a00 */
[----:B------:R-:W2:Y:S04]  /*5420*/  LDG.E.CONSTANT R26, desc[UR12][R14.64+-0xe4] ;  /* 0xffff1c0c0e1a7981 */ /* 0x000ea8000c1e9900 */
[----:B0-----:R-:W2:Y:S01]  /*5430*/  LDG.E.CONSTANT R27, desc[UR12][R14.64+-0xe8] ;  /* 0xffff180c0e1b7981 */ /* 0x001ea2000c1e9900 */
[----:B----4-:R-:W-:-:S03]  /*5440*/  FADD R17, R17, R24 ;  /* 0x0000001811117221 */ /* 0x010fc60000000000 */
[----:B------:R-:W2:Y:S01]  /*5450*/  LDG.E.CONSTANT R24, desc[UR12][R14.64+-0x64] ;  /* 0xffff9c0c0e187981 */ /* 0x000ea2000c1e9900 */
[----:B---3--:R-:W-:-:S03]  /*5460*/  FADD R18, R10, R25 ;  /* 0x000000190a127221 */ /* 0x008fc60000000000 */
[----:B------:R-:W3:Y:S01]  /*5470*/  LDG.E.CONSTANT R25, desc[UR12][R14.64+-0x68] ;  /* 0xffff980c0e197981 */ /* 0x000ee2000c1e9900 */
[----:B-----5:R-:W-:-:S03]  /*5480*/  FADD R16, R11, R16 ;  /* 0x000000100b107221 */ /* 0x020fc60000000000 */
[----:B------:R-:W4:Y:S04]  /*5490*/  LDL.64 R10, [R8+-0x7e8] ;  /* 0xfff81800080a7983 */ /* 0x000f280000100a00 */
[----:B------:R0:W-:Y:S04]  /*54a0*/  STG.E desc[UR12][R22.64+-0x170], R31 ;  /* 0xfffe901f16007986 */ /* 0x0001e8000c10190c */
[----:B------:R1:W-:Y:S04]  /*54b0*/  STG.E desc[UR12][R22.64+-0xf0], R33 ;  /* 0xffff102116007986 */ /* 0x0003e8000c10190c */
[----:B------:R5:W-:Y:S01]  /*54c0*/  STG.E desc[UR12][R22.64+-0xf4], R19 ;  /* 0xffff0c1316007986 */ /* 0x000be2000c10190c */
[----:B0-----:R-:W-:-:S02]  /*54d0*/  FMNMX R31, RZ, R17, !PT ;  /* 0x00000011ff1f7209 */ /* 0x001fc40007800000 */
[----:B-1----:R-:W-:Y:S02]  /*54e0*/  FMNMX R33, RZ, R16, !PT ;  /* 0x00000010ff217209 */ /* 0x002fe40007800000 */
[----:B------:R-:W4:Y:S04]  /*54f0*/  LDL.64 R16, [R8+0x18] ;  /* 0x0000180008107983 */ /* 0x000f280000100a00 */
[----:B-----5:R-:W5:Y:S04]  /*5500*/  LDG.E.CONSTANT R19, desc[UR12][R14.64+0x18] ;  /* 0x0000180c0e137981 */ /* 0x020f68000c1e9900 */
[----:B------:R0:W-:Y:S02]  /*5510*/  STG.E desc[UR12][R22.64+-0x74], R29 ;  /* 0xffff8c1d16007986 */ /* 0x0001e4000c10190c */
[----:B0-----:R-:W-:Y:S01]  /*5520*/  FMNMX R29, RZ, R18, !PT ;  /* 0x00000012ff1d7209 */ /* 0x001fe20007800000 */
[----:B--2---:R-:W-:-:S02]  /*5530*/  FADD R13, R13, R24 ;  /* 0x000000180d0d7221 */ /* 0x004fc40000000000 */
[----:B------:R-:W2:Y:S01]  /*5540*/  LDG.E.CONSTANT R24, desc[UR12][R14.64+0x1c] ;  /* 0x00001c0c0e187981 */ /* 0x000ea2000c1e9900 */
[----:B---3--:R-:W-:-:S03]  /*5550*/  FADD R12, R12, R25 ;  /* 0x000000190c0c7221 */ /* 0x008fc60000000000 */
[----:B------:R-:W3:Y:S01]  /*5560*/  LDG.E.CONSTANT R25, desc[UR12][R14.64+0x98] ;  /* 0x0000980c0e197981 */ /* 0x000ee2000c1e9900 */
[----:B----4-:R-:W-:Y:S01]  /*5570*/  FADD R18, R10, R27 ;  /* 0x0000001b0a127221 */ /* 0x010fe20000000000 */
[----:B------:R-:W-:Y:S02]  /*5580*/  FADD R26, R11, R26 ;  /* 0x0000001a0b1a7221 */ /* 0x000fe40000000000 */
[----:B------:R-:W3:Y:S02]  /*5590*/  LDL.64 R10, [R8+0x418] ;  /* 0x00041800080a7983 */ /* 0x000ee40000100a00 */
[----:B------:R-:W-:Y:S02]  /*55a0*/  FMNMX R27, RZ, R18, !PT ;  /* 0x00000012ff1b7209 */ /* 0x000fe40007800000 */
[----:B------:R0:W-:Y:S04]  /*55b0*/  STG.E desc[UR12][R22.64+0xc], R29 ;  /* 0x00000c1d16007986 */ /* 0x0001e8000c10190c */
[----:B------:R1:W-:Y:S04]  /*55c0*/  STG.E desc[UR12][R22.64+0x10], R33 ;  /* 0x0000102116007986 */ /* 0x0003e8000c10190c */
[----:B------:R4:W-:Y:S01]  /*55d0*/  STG.E desc[UR12][R22.64+-0x70], R31 ;  /* 0xffff901f16007986 */ /* 0x0009e2000c10190c */
[----:B0-----:R-:W-:-:S03]  /*55e0*/  FMNMX R29, RZ, R12, !PT ;  /* 0x0000000cff1d7209 */ /* 0x001fc60007800000 */
[----:B------:R-:W3:Y:S01]  /*55f0*/  LDG.E.CONSTANT R18, desc[UR12][R14.64+0x9c] ;  /* 0x00009c0c0e127981 */ /* 0x000ee2000c1e9900 */
[----:B-1----:R-:W-:-:S03]  /*5600*/  FMNMX R33, RZ, R13, !PT ;  /* 0x0000000dff217209 */ /* 0x002fc60007800000 */
[----:B------:R-:W3:Y:S01]  /*5610*/  LDL.64 R12, [R8+-0x7e0] ;  /* 0xfff82000080c7983 */ /* 0x000ee20000100a00 */
[----:B-----5:R-:W-:Y:S01]  /*5620*/  FADD R16, R16, R19 ;  /* 0x0000001310107221 */ /* 0x020fe20000000000 */
[----:B----4-:R-:W-:Y:S02]  /*5630*/  FMNMX R31, RZ, R26, !PT ;  /* 0x0000001aff1f7209 */ /* 0x010fe40007800000 */
[----:B------:R-:W4:Y:S04]  /*5640*/  LDG.E.CONSTANT R19, desc[UR12][R14.64+-0xe0] ;  /* 0xffff200c0e137981 */ /* 0x000f28000c1e9900 */
[----:B------:R-:W5:Y:S04]  /*5650*/  LDG.E.CONSTANT R26, desc[UR12][R14.64+-0xdc] ;  /* 0xffff240c0e1a7981 */ /* 0x000f68000c1e9900 */
[----:B------:R0:W-:Y:S02]  /*5660*/  STG.E desc[UR12][R22.64+-0x16c], R27 ;  /* 0xfffe941b16007986 */ /* 0x0001e4000c10190c */
[----:B0-----:R-:W-:Y:S01]  /*5670*/  FMNMX R27, RZ, R16, !PT ;  /* 0x00000010ff1b7209 */ /* 0x001fe20007800000 */
[----:B--2---:R-:W-:-:S02]  /*5680*/  FADD R24, R17, R24 ;  /* 0x0000001811187221 */ /* 0x004fc40000000000 */
[----:B------:R-:W2:Y:S01]  /*5690*/  LDL.64 R16, [R8+-0x3e0] ;  /* 0xfffc200008107983 */ /* 0x000ea20000100a00 */
[----:B---3--:R-:W-:-:S03]  /*56a0*/  FADD R10, R10, R25 ;  /* 0x000000190a0a7221 */ /* 0x008fc60000000000 */
[----:B------:R-:W2:Y:S04]  /*56b0*/  LDG.E.CONSTANT R25, desc[UR12][R14.64+-0x60] ;  /* 0xffffa00c0e197981 */ /* 0x000ea8000c1e9900 */
[----:B------:R-:W-:Y:S04]  /*56c0*/  STG.E desc[UR12][R22.64+-0x168], R31 ;  /* 0xfffe981f16007986 */ /* 0x000fe8000c10190c */
[----:B------:R0:W-:Y:S01]  /*56d0*/  STG.E desc[UR12][R22.64+-0xe8], R33 ;  /* 0xffff182116007986 */ /* 0x0001e2000c10190c */
[----:B------:R-:W-:-:S03]  /*56e0*/  FADD R11, R11, R18 ;  /* 0x000000120b0b7221 */ /* 0x000fc60000000000 */
[----:B------:R1:W-:Y:S01]  /*56f0*/  STG.E desc[UR12][R22.64+-0x6c], R27 ;  /* 0xffff941b16007986 */ /* 0x0003e2000c10190c */
[----:B----4-:R-:W-:Y:S01]  /*5700*/  FADD R12, R12, R19 ;  /* 0x000000130c0c7221 */ /* 0x010fe20000000000 */
[----:B------:R-:W-:Y:S02]  /*5710*/  FMNMX R19, RZ, R24, !PT ;  /* 0x00000018ff137209 */ /* 0x000fe40007800000 */
[----:B------:R3:W-:Y:S01]  /*5720*/  STG.E desc[UR12][R22.64+-0xec], R29 ;  /* 0xffff141d16007986 */ /* 0x0007e2000c10190c */
[----:B-----5:R-:W-:Y:S01]  /*5730*/  FADD R13, R13, R26 ;  /* 0x0000001a0d0d7221 */ /* 0x020fe20000000000 */
[----:B0-----:R-:W-:Y:S02]  /*5740*/  FMNMX R33, RZ, R10, !PT ;  /* 0x0000000aff217209 */ /* 0x001fe40007800000 */
[----:B------:R0:W-:Y:S01]  /*5750*/  STG.E desc[UR12][R22.64+-0x68], R19 ;  /* 0xffff981316007986 */ /* 0x0001e2000c10190c */
[----:B------:R-:W-:Y:S02]  /*5760*/  FMNMX R35, RZ, R11, !PT ;  /* 0x0000000bff237209 */ /* 0x000fe40007800000 */
[----:B-1----:R-:W-:Y:S01]  /*5770*/  FMNMX R27, RZ, R12, !PT ;  /* 0x0000000cff1b7209 */ /* 0x002fe20007800000 */
[----:B------:R-:W4:Y:S01]  /*5780*/  LDL.64 R10, [R8+0x20] ;  /* 0x00002000080a7983 */ /* 0x000f220000100a00 */
[----:B------:R-:W-:-:S03]  /*5790*/  FMNMX R31, RZ, R13, !PT ;  /* 0x0000000dff1f7209 */ /* 0x000fc60007800000 */
[----:B------:R-:W5:Y:S04]  /*57a0*/  LDL.64 R12, [R8+0x420] ;  /* 0x00042000080c7983 */ /* 0x000f680000100a00 */
[----:B------:R-:W4:Y:S04]  /*57b0*/  LDG.E.CONSTANT R18, desc[UR12][R14.64+-0x5c] ;  /* 0xffffa40c0e127981 */ /* 0x000f28000c1e9900 */
[----:B---3--:R-:W3:Y:S04]  /*57c0*/  LDG.E.CONSTANT R29, desc[UR12][R14.64+0x20] ;  /* 0x0000200c0e1d7981 */ /* 0x008ee8000c1e9900 */
[----:B------:R-:W5:Y:S04]  /*57d0*/  LDG.E.CONSTANT R24, desc[UR12][R14.64+0x24] ;  /* 0x0000240c0e187981 */ /* 0x000f68000c1e9900 */
[----:B0-----:R-:W5:Y:S01]  /*57e0*/  LDG.E.CONSTANT R19, desc[UR12][R14.64+0xa0] ;  /* 0x0000a00c0e137981 */ /* 0x001f62000c1e9900 */
[----:B--2---:R-:W-:-:S03]  /*57f0*/  FADD R25, R16, R25 ;  /* 0x0000001910197221 */ /* 0x004fc60000000000 */
[----:B------:R0:W2:Y:S04]  /*5800*/  LDG.E.CONSTANT R16, desc[UR12][R14.64+0xa4] ;  /* 0x0000a40c0e107981 */ /* 0x0000a8000c1e9900 */
[----:B------:R-:W-:Y:S04]  /*5810*/  STG.E desc[UR12][R22.64+-0x164], R27 ;  /* 0xfffe9c1b16007986 */ /* 0x000fe8000c10190c */
[----:B------:R-:W-:Y:S04]  /*5820*/  STG.E desc[UR12][R22.64+0x14], R33 ;  /* 0x0000142116007986 */ /* 0x000fe8000c10190c */
[----:B------:R-:W-:Y:S04]  /*5830*/  STG.E desc[UR12][R22.64+0x18], R35 ;  /* 0x0000182316007986 */ /* 0x000fe8000c10190c */
[----:B------:R-:W-:Y:S01]  /*5840*/  STG.E desc[UR12][R22.64+-0x160], R31 ;  /* 0xfffea01f16007986 */ /* 0x000fe2000c10190c */
[----:B------:R-:W-:-:S04]  /*5850*/  UIADD3 UR4, UPT, UPT, UR4, 0xa, URZ ;  /* 0x0000000a04047890 */ /* 0x000fc8000fffe0ff */
[----:B------:R-:W-:Y:S01]  /*5860*/  UISETP.NE.AND UP0, UPT, UR4, 0x20, UPT ;  /* 0x000000200400788c */ /* 0x000fe2000bf05270 */
[----:B----4-:R-:W-:Y:S01]  /*5870*/  FADD R17, R17, R18 ;  /* 0x0000001211117221 */ /* 0x010fe20000000000 */
[----:B---3--:R-:W-:Y:S01]  /*5880*/  FADD R10, R10, R29 ;  /* 0x0000001d0a0a7221 */ /* 0x008fe20000000000 */
[----:B-----5:R-:W-:Y:S01]  /*5890*/  FADD R24, R11, R24 ;  /* 0x000000180b187221 */ /* 0x020fe20000000000 */
[----:B------:R-:W-:Y:S02]  /*58a0*/  FADD R12, R12, R19 ;  /* 0x000000130c0c7221 */ /* 0x000fe40000000000 */
[----:B------:R-:W-:Y:S02]  /*58b0*/  FMNMX R17, RZ, R17, !PT ;  /* 0x00000011ff117209 */ /* 0x000fe40007800000 */
[----:B------:R-:W-:Y:S02]  /*58c0*/  FMNMX R11, RZ, R10, !PT ;  /* 0x0000000aff0b7209 */ /* 0x000fe40007800000 */
[----:B------:R-:W-:Y:S01]  /*58d0*/  FMNMX R19, RZ, R24, !PT ;  /* 0x00000018ff137209 */ /* 0x000fe20007800000 */
[----:B------:R-:W-:Y:S04]  /*58e0*/  STG.E desc[UR12][R22.64+-0xe0], R17 ;  /* 0xffff201116007986 */ /* 0x000fe8000c10190c */
[----:B------:R-:W-:Y:S04]  /*58f0*/  STG.E desc[UR12][R22.64+-0x64], R11 ;  /* 0xffff9c0b16007986 */ /* 0x000fe8000c10190c */
[----:B------:R-:W-:Y:S01]  /*5900*/  STG.E desc[UR12][R22.64+-0x60], R19 ;  /* 0xffffa01316007986 */ /* 0x000fe2000c10190c */
[----:B------:R-:W-:-:S02]  /*5910*/  FMNMX R25, RZ, R25, !PT ;  /* 0x00000019ff197209 */ /* 0x000fc40007800000 */
[----:B0-----:R-:W-:Y:S02]  /*5920*/  IADD3 R14, P0, PT, R14, 0x28, RZ ;  /* 0x000000280e0e7810 */ /* 0x001fe40007f1e0ff */
[----:B------:R-:W-:Y:S01]  /*5930*/  IADD3 R18, P1, PT, R22, 0x28, RZ ;  /* 0x0000002816127810 */ /* 0x000fe20007f3e0ff */
[----:B------:R0:W-:Y:S01]  /*5940*/  STG.E desc[UR12][R22.64+-0xe4], R25 ;  /* 0xffff1c1916007986 */ /* 0x0001e2000c10190c */
[----:B------:R-:W-:Y:S02]  /*5950*/  IADD3.X R15, PT, PT, RZ, R15, RZ, P0, !PT ;  /* 0x0000000fff0f7210 */ /* 0x000fe400007fe4ff */
[----:B------:R-:W-:Y:S02]  /*5960*/  IADD3 R8, PT, PT, R8, 0x28, RZ ;  /* 0x0000002808087810 */ /* 0x000fe40007ffe0ff */
[----:B0-----:R-:W-:Y:S01]  /*5970*/  IADD3.X R25, PT, PT, RZ, R23, RZ, P1, !PT ;  /* 0x00000017ff197210 */ /* 0x001fe20000ffe4ff */
[----:B--2---:R-:W-:Y:S01]  /*5980*/  FADD R16, R13, R16 ;  /* 0x000000100d107221 */ /* 0x004fe20000000000 */
[----:B------:R-:W-:-:S04]  /*5990*/  FMNMX R13, RZ, R12, !PT ;  /* 0x0000000cff0d7209 */ /* 0x000fc80007800000 */
[----:B------:R-:W-:Y:S01]  /*59a0*/  FMNMX R27, RZ, R16, !PT ;  /* 0x00000010ff1b7209 */ /* 0x000fe20007800000 */
[----:B------:R0:W-:Y:S04]  /*59b0*/  STG.E desc[UR12][R22.64+0x1c], R13 ;  /* 0x00001c0d16007986 */ /* 0x0001e8000c10190c */
[----:B------:R0:W-:Y:S01]  /*59c0*/  STG.E desc[UR12][R22.64+0x20], R27 ;  /* 0x0000201b16007986 */ /* 0x0001e2000c10190c */
[----:B------:R-:W-:Y:S05]  /*59d0*/  BRA.U UP0, `(.L_x_6) ;  /* 0xfffffff500087547 */ /* 0x000fea000b83ffff */
[----:B------:R-:W2:Y:S04]  /*59e0*/  LDL.64 R16, [R1+0x100] ;  /* 0x0001000001107983 */ /* 0x000ea80000100a00 */
[----:B------:R-:W3:Y:S04]  /*59f0*/  LDL.64 R14, [R1+0x500] ;  /* 0x00050000010e7983 */ /* 0x000ee80000100a00 */
[----:B------:R-:W4:Y:S04]  /*5a00*/  LDL.64 R10, [R1+0x900] ;  /* 0x00090000010a7983 */ /* 0x000f280000100a00 */
[----:B0-----:R-:W5:Y:S01]  /*5a10*/  LDL.64 R12, [R1+0xd00] ;  /* 0x000d0000010c7983 */ /* 0x001f620000100a00 */
[----:B------:R-:W-:Y:S01]  /*5a20*/  IADD3 R24, P0, PT, R20, 0x418c, RZ ;  /* 0x0000418c14187810 */ /* 0x000fe20007f1e0ff */
[----:B------:R-:W-:-:S03]  /*5a30*/  UMOV UR4, 0x2 ;  /* 0x0000000200047882 */ /* 0x000fc60000000000 */
[----:B------:R-:W-:Y:S01]  /*5a40*/  IADD3.X R27, PT, PT, RZ, R21, RZ, P0, !PT ;  /* 0x00000015ff1b7210 */ /* 0x000fe200007fe4ff */
[----:B--2---:R-:W-:Y:S01]  /*5a50*/  FADD R8, R16, R5 ;  /* 0x0000000510087221 */ /* 0x004fe20000000000 */
[----:B------:R-:W-:Y:S01]  /*5a60*/  FADD R16, R17, R0 ;  /* 0x0000000011107221 */ /* 0x000fe20000000000 */
[----:B---3--:R-:W-:-:S03]  /*5a70*/  FADD R14, R14, R7 ;  /* 0x000000070e0e7221 */ /* 0x008fc60000000000 */
[----:B------:R-:W-:Y:S01]  /*5a80*/  FMNMX R17, RZ, R8, !PT ;  /* 0x00000008ff117209 */ /* 0x000fe20007800000 */
[----:B------:R-:W-:Y:S01]  /*5a90*/  FADD R15, R15, R2 ;  /* 0x000000020f0f7221 */ /* 0x000fe20000000000 */
[----:B------:R-:W-:Y:S01]  /*5aa0*/  FMNMX R23, RZ, R16, !PT ;  /* 0x00000010ff177209 */ /* 0x000fe20007800000 */
[----:B----4-:R-:W-:Y:S01]  /*5ab0*/  FADD R8, R11, R4 ;  /* 0x000000040b087221 */ /* 0x010fe20000000000 */
[----:B------:R-:W-:Y:S01]  /*5ac0*/  FMNMX R19, RZ, R14, !PT ;  /* 0x0000000eff137209 */ /* 0x000fe20007800000 */
[----:B------:R0:W-:Y:S01]  /*5ad0*/  STG.E desc[UR12][R20.64+0x4000], R17 ;  /* 0x0040001114007986 */ /* 0x0001e2000c10190c */
[----:B------:R-:W-:Y:S01]  /*5ae0*/  FMNMX R15, RZ, R15, !PT ;  /* 0x0000000fff0f7209 */ /* 0x000fe20007800000 */
[----:B-----5:R-:W-:Y:S01]  /*5af0*/  FADD R12, R12, R3 ;  /* 0x000000030c0c7221 */ /* 0x020fe20000000000 */
[----:B------:R-:W-:Y:S01]  /*5b00*/  FADD R14, R13, R6 ;  /* 0x000000060d0e7221 */ /* 0x000fe20000000000 */
[----:B------:R-:W-:Y:S01]  /*5b10*/  FMNMX R25, RZ, R8, !PT ;  /* 0x00000008ff197209 */ /* 0x000fe20007800000 */
[----:B------:R-:W-:Y:S01]  /*5b20*/  STG.E desc[UR12][R20.64+0x4004], R23 ;  /* 0x0040041714007986 */ /* 0x000fe2000c10190c */
[----:B------:R-:W-:Y:S01]  /*5b30*/  FADD R10, R10, R9 ;  /* 0x000000090a0a7221 */ /* 0x000fe20000000000 */
[----:B------:R-:W-:-:S02]  /*5b40*/  FMNMX R13, RZ, R12, !PT ;  /* 0x0000000cff0d7209 */ /* 0x000fc40007800000 */
[----:B------:R-:W-:Y:S01]  /*5b50*/  STG.E desc[UR12][R20.64+0x4080], R19 ;  /* 0x0040801314007986 */ /* 0x000fe2000c10190c */
[----:B------:R-:W-:Y:S02]  /*5b60*/  IADD3 R8, PT, PT, R1, 0x908, RZ ;  /* 0x0000090801087810 */ /* 0x000fe40007ffe0ff */
[----:B0-----:R-:W-:Y:S01]  /*5b70*/  FMNMX R17, RZ, R14, !PT ;  /* 0x0000000eff117209 */ /* 0x001fe20007800000 */
[----:B------:R-:W-:Y:S01]  /*5b80*/  STG.E desc[UR12][R20.64+0x4084], R15 ;  /* 0x0040840f14007986 */ /* 0x000fe2000c10190c */
[----:B------:R-:W-:Y:S02]  /*5b90*/  FMNMX R11, RZ, R10, !PT ;  /* 0x0000000aff0b7209 */ /* 0x000fe40007800000 */
[----:B------:R-:W-:Y:S01]  /*5ba0*/  MOV R10, UR6 ;  /* 0x00000006000a7c02 */ /* 0x000fe20008000f00 */
[----:B------:R-:W-:Y:S04]  /*5bb0*/  STG.E desc[UR12][R20.64+0x4104], R25 ;  /* 0x0041041914007986 */ /* 0x000fe8000c10190c */
[----:B------:R-:W-:Y:S04]  /*5bc0*/  STG.E desc[UR12][R20.64+0x4180], R13 ;  /* 0x0041800d14007986 */ /* 0x000fe8000c10190c */
[----:B------:R-:W-:Y:S04]  /*5bd0*/  STG.E desc[UR12][R20.64+0x4184], R17 ;  /* 0x0041841114007986 */ /* 0x000fe8000c10190c */
[----:B------:R0:W-:Y:S02]  /*5be0*/  STG.E desc[UR12][R20.64+0x4100], R11 ;  /* 0x0041000b14007986 */ /* 0x0001e4000c10190c */
[----:B0-----:R-:W-:-:S07]  /*5bf0*/  MOV R11, UR7 ;  /* 0x00000007000b7c02 */ /* 0x001fce0008000f00 */
.L_x_7:
[----:B------:R-:W2:Y:S04]  /*5c00*/  LDL.64 R12, [R8+-0x800] ;  /* 0xfff80000080c7983 */ /* 0x000ea80000100a00 */
[----:B0-----:R-:W2:Y:S04]  /*5c10*/  LDG.E.CONSTANT R19, desc[UR12][R10.64+-0x100] ;  /* 0xffff000c0a137981 */ /* 0x001ea8000c1e9900 */
[----:B------:R-:W3:Y:S04]  /*5c20*/  LDL.64 R14, [R8+-0x400] ;  /* 0xfffc0000080e7983 */ /* 0x000ee80000100a00 */
[----:B------:R-:W4:Y:S04]  /*5c30*/  LDG.E.CONSTANT R22, desc[UR12][R10.64+-0xfc] ;  /* 0xffff040c0a167981 */ /* 0x000f28000c1e9900 */
[----:B------:R-:W3:Y:S04]  /*5c40*/  LDG.E.CONSTANT R23, desc[UR12][R10.64+-0x80] ;  /* 0xffff800c0a177981 */ /* 0x000ee8000c1e9900 */
[----:B------:R-:W5:Y:S04]  /*5c50*/  LDG.E.CONSTANT R26, desc[UR12][R10.64+-0x7c] ;  /* 0xffff840c0a1a7981 */ /* 0x000f68000c1e9900 */
[----:B------:R-:W5:Y:S04]  /*5c60*/  LDG.E.CONSTANT R25, desc[UR12][R10.64] ;  /* 0x0000000c0a197981 */ /* 0x000f68000c1e9900 */
[----:B------:R-:W5:Y:S01]  /*5c70*/  LDL.64 R16, [R8] ;  /* 0x0000000008107983 */ /* 0x000f620000100a00 */
[----:B--2---:R-:W-:Y:S01]  /*5c80*/  FADD R18, R12, R19 ;  /* 0x000000130c127221 */ /* 0x004fe20000000000 */
[----:B----4-:R-:W-:-:S02]  /*5c90*/  FADD R13, R13, R22 ;  /* 0x000000160d0d7221 */ /* 0x010fc40000000000 */
[----:B------:R-:W2:Y:S01]  /*5ca0*/  LDG.E.CONSTANT R22, desc[UR12][R10.64+0x4] ;  /* 0x0000040c0a167981 */ /* 0x000ea2000c1e9900 */
[----:B---3--:R-:W-:-:S03]  /*5cb0*/  FADD R12, R14, R23 ;  /* 0x000000170e0c7221 */ /* 0x008fc60000000000 */
[----:B------:R-:W3:Y:S01]  /*5cc0*/  LDG.E.CONSTANT R23, desc[UR12][R10.64+0x80] ;  /* 0x0000800c0a177981 */ /* 0x000ee2000c1e9900 */
[----:B-----5:R-:W-:-:S03]  /*5cd0*/  FADD R26, R15, R26 ;  /* 0x0000001a0f1a7221 */ /* 0x020fc60000000000 */
[----:B------:R-:W3:Y:S01]  /*5ce0*/  LDL.64 R14, [R8+0x400] ;  /* 0x00040000080e7983 */ /* 0x000ee20000100a00 */
[----:B------:R-:W-:Y:S02]  /*5cf0*/  MOV R19, R27 ;  /* 0x0000001b00137202 */ /* 0x000fe40000000f00 */
[----:B------:R-:W-:Y:S02]  /*5d00*/  FMNMX R31, RZ, R13, !PT ;  /* 0x0000000dff1f7209 */ /* 0x000fe40007800000 */
[----:B------:R-:W-:Y:S01]  /*5d10*/  FMNMX R27, RZ, R12, !PT ;  /* 0x0000000cff1b7209 */ /* 0x000fe20007800000 */
[----:B------:R-:W-:Y:S01]  /*5d20*/  FADD R16, R16, R25 ;  /* 0x0000001910107221 */ /* 0x000fe20000000000 */
[----:B------:R-:W-:Y:S01]  /*5d30*/  FMNMX R33, RZ, R26, !PT ;  /* 0x0000001aff217209 */ /* 0x000fe20007800000 */
[----:B------:R-:W4:Y:S01]  /*5d40*/  LDL.64 R12, [R8+-0x7f8] ;  /* 0xfff80800080c7983 */ /* 0x000f220000100a00 */
[----:B------:R-:W-:-:S03]  /*5d50*/  FMNMX R29, RZ, R18, !PT ;  /* 0x00000012ff1d7209 */ /* 0x000fc60007800000 */
[----:B------:R-:W4:Y:S01]  /*5d60*/  LDG.E.CONSTANT R25, desc[UR12][R10.64+-0xf8] ;  /* 0xffff080c0a197981 */ /* 0x000f22000c1e9900 */
[----:B------:R-:W-:-:S03]  /*5d70*/  MOV R18, R24 ;  /* 0x0000001800127202 */ /* 0x000fc60000000f00 */
[----:B------:R-:W5:Y:S04]  /*5d80*/  LDG.E.CONSTANT R26, desc[UR12][R10.64+-0xf4] ;  /* 0xffff0c0c0a1a7981 */ /* 0x000f68000c1e9900 */
[----:B------:R-:W5:Y:S04]  /*5d90*/  LDG.E.CONSTANT R24, desc[UR12][R10.64+0x84] ;  /* 0x0000840c0a187981 */ /* 0x000f68000c1e9900 */
[----:B------:R0:W-:Y:S02]  /*5da0*/  STG.E desc[UR12][R18.64+-0x184], R29 ;  /* 0xfffe7c1d12007986 */ /* 0x0001e4000c10190c */
[----:B0-----:R-:W-:Y:S01]  /*5db0*/  FMNMX R29, RZ, R16, !PT ;  /* 0x00000010ff1d7209 */ /* 0x001fe20007800000 */
[----:B--2---:R-:W-:-:S02]  /*5dc0*/  FADD R22, R17, R22 ;  /* 0x0000001611167221 */ /* 0x004fc40000000000 */
[----:B------:R-:W2:Y:S01]  /*5dd0*/  LDL.64 R16, [R8+-0x3f8] ;  /* 0xfffc080008107983 */ /* 0x000ea20000100a00 */
[----:B---3--:R-:W-:-:S03]  /*5de0*/  FADD R14, R14, R23 ;  /* 0x000000170e0e7221 */ /* 0x008fc60000000000 */
[----:B------:R-:W2:Y:S04]  /*5df0*/  LDG.E.CONSTANT R23, desc[UR12][R10.64+-0x78] ;  /* 0xffff880c0a177981 */ /* 0x000ea8000c1e9900 */
[----:B------:R0:W-:Y:S01]  /*5e00*/  STG.E desc[UR12][R18.64+-0x84], R29 ;  /* 0xffff7c1d12007986 */ /* 0x0001e2000c10190c */
[----:B----4-:R-:W-:Y:S01]  /*5e10*/  FADD R12, R12, R25 ;  /* 0x000000190c0c7221 */ /* 0x010fe20000000000 */
[----:B-----5:R-:W-:Y:S02]  /*5e20*/  FADD R13, R13, R26 ;  /* 0x0000001a0d0d7221 */ /* 0x020fe40000000000 */
[----:B------:R1:W-:Y:S02]  /*5e30*/  STG.E desc[UR12][R18.64+-0x100], R33 ;  /* 0xffff002112007986 */ /* 0x0003e4000c10190c */
[----:B0-----:R-:W-:Y:S01]  /*5e40*/  FMNMX R29, RZ, R12, !PT ;  /* 0x0000000cff1d7209 */ /* 0x001fe20007800000 */
[----:B------:R-:W-:Y:S01]  /*5e50*/  FADD R15, R15, R24 ;  /* 0x000000180f0f7221 */ /* 0x000fe20000000000 */
[----:B------:R-:W-:Y:S01]  /*5e60*/  FMNMX R35, RZ, R13, !PT ;  /* 0x0000000dff237209 */ /* 0x000fe20007800000 */
[----:B------:R-:W3:Y:S01]  /*5e70*/  LDG.E.CONSTANT R24, desc[UR12][R10.64+-0x74] ;  /* 0xffff8c0c0a187981 */ /* 0x000ee2000c1e9900 */
[----:B------:R-:W-:-:S03]  /*5e80*/  FMNMX R25, RZ, R14, !PT ;  /* 0x0000000eff197209 */ /* 0x000fc60007800000 */
[----:B------:R-:W4:Y:S04]  /*5e90*/  LDL.64 R12, [R8+0x8] ;  /* 0x00000800080c7983 */ /* 0x000f280000100a00 */
[----:B-1----:R-:W4:Y:S04]  /*5ea0*/  LDG.E.CONSTANT R33, desc[UR12][R10.64+0x8] ;  /* 0x0000080c0a217981 */ /* 0x002f28000c1e9900 */
[----:B------:R0:W-:Y:S04]  /*5eb0*/  STG.E desc[UR12][R18.64+-0x104], R27 ;  /* 0xfffefc1b12007986 */ /* 0x0001e8000c10190c */
[----:B------:R1:W-:Y:S04]  /*5ec0*/  STG.E desc[UR12][R18.64+-0x180], R31 ;  /* 0xfffe801f12007986 */ /* 0x0003e8000c10190c */
[----:B------:R-:W5:Y:S01]  /*5ed0*/  LDG.E.CONSTANT R26, desc[UR12][R10.64+0xc] ;  /* 0x00000c0c0a1a7981 */ /* 0x000f62000c1e9900 */
[----:B0-----:R-:W-:-:S02]  /*5ee0*/  FMNMX R27, RZ, R22, !PT ;  /* 0x00000016ff1b7209 */ /* 0x001fc40007800000 */
[----:B-1----:R-:W-:Y:S02]  /*5ef0*/  FMNMX R31, RZ, R15, !PT ;  /* 0x0000000fff1f7209 */ /* 0x002fe40007800000 */
[----:B------:R-:W5:Y:S01]  /*5f00*/  LDL.64 R14, [R8+0x408] ;  /* 0x00040800080e7983 */ /* 0x000f620000100a00 */
[----:B--2---:R-:W-:-:S03]  /*5f10*/  FADD R22, R16, R23 ;  /* 0x0000001710167221 */ /* 0x004fc60000000000 */
[----:B------:R-:W2:Y:S04]  /*5f20*/  LDG.E.CONSTANT R23, desc[UR12][R10.64+0x88] ;  /* 0x0000880c0a177981 */ /* 0x000ea8000c1e9900 */
[----:B------:R-:W2:Y:S04]  /*5f30*/  LDG.E.CONSTANT R16, desc[UR12][R10.64+0x8c] ;  /* 0x00008c0c0a107981 */ /* 0x000ea8000c1e9900 */
[----:B------:R0:W-:Y:S04]  /*5f40*/  STG.E desc[UR12][R18.64+-0x80], R27 ;  /* 0xffff801b12007986 */ /* 0x0001e8000c10190c */
[----:B------:R1:W-:Y:S01]  /*5f50*/  STG.E desc[UR12][R18.64+-0x4], R25 ;  /* 0xfffffc1912007986 */ /* 0x0003e2000c10190c */
[----:B---3--:R-:W-:Y:S01]  /*5f60*/  FADD R17, R17, R24 ;  /* 0x0000001811117221 */ /* 0x008fe20000000000 */
[----:B----4-:R-:W-:-:S04]  /*5f70*/  FADD R12, R12, R33 ;  /* 0x000000210c0c7221 */ /* 0x010fc80000000000 */
[----:B0-----:R-:W-:Y:S01]  /*5f80*/  FMNMX R27, RZ, R17, !PT ;  /* 0x00000011ff1b7209 */ /* 0x001fe20007800000 */
[----:B------:R-:W-:Y:S01]  /*5f90*/  STG.E desc[UR12][R18.64], R31 ;  /* 0x0000001f12007986 */ /* 0x000fe2000c10190c */
[----:B-1----:R-:W-:Y:S02]  /*5fa0*/  FMNMX R25, RZ, R22, !PT ;  /* 0x00000016ff197209 */ /* 0x002fe40007800000 */
[----:B------:R-:W-:Y:S01]  /*5fb0*/  FMNMX R17, RZ, R12, !PT ;  /* 0x0000000cff117209 */ /* 0x000fe20007800000 */
[----:B------:R0:W-:Y:S01]  /*5fc0*/  STG.E desc[UR12][R18.64+-0x17c], R29 ;  /* 0xfffe841d12007986 */ /* 0x0001e2000c10190c */
[----:B-----5:R-:W-:-:S03]  /*5fd0*/  FADD R13, R13, R26 ;  /* 0x0000001a0d0d7221 */ /* 0x020fc60000000000 */
[----:B------:R1:W-:Y:S04]  /*5fe0*/  STG.E desc[UR12][R18.64+-0xfc], R25 ;  /* 0xffff041912007986 */ /* 0x0003e8000c10190c */
[----:B------:R3:W-:Y:S01]  /*5ff0*/  STG.E desc[UR12][R18.64+-0x7c], R17 ;  /* 0xffff841112007986 */ /* 0x0007e2000c10190c */
[----:B0-----:R-:W-:-:S03]  /*6000*/  FMNMX R29, RZ, R13, !PT ;  /* 0x0000000dff1d7209 */ /* 0x001fc60007800000 */
[----:B------:R-:W4:Y:S04]  /*6010*/  LDG.E.CONSTANT R26, desc[UR12][R10.64+-0x6c] ;  /* 0xffff940c0a1a7981 */ /* 0x000f28000c1e9900 */
[----:B------:R-:W5:Y:S04]  /*6020*/  LDL.64 R12, [R8+-0x7f0] ;  /* 0xfff81000080c7983 */ /* 0x000f680000100a00 */
[----:B------:R-:W5:Y:S04]  /*6030*/  LDG.E.CONSTANT R33, desc[UR12][R10.64+-0xf0] ;  /* 0xffff100c0a217981 */ /* 0x000f68000c1e9900 */
[----:B------:R-:W4:Y:S04]  /*6040*/  LDG.E.CONSTANT R24, desc[UR12][R10.64+-0xec] ;  /* 0xffff140c0a187981 */ /* 0x000f28000c1e9900 */
[----:B-1----:R-:W4:Y:S01]  /*6050*/  LDG.E.CONSTANT R25, desc[UR12][R10.64+0x10] ;  /* 0x0000100c0a197981 */ /* 0x002f22000c1e9900 */
[----:B--2---:R-:W-:Y:S01]  /*6060*/  FADD R14, R14, R23 ;  /* 0x000000170e0e7221 */ /* 0x004fe20000000000 */
[----:B------:R-:W-:-:S04]  /*6070*/  FADD R15, R15, R16 ;  /* 0x000000100f0f7221 */ /* 0x000fc80000000000 */
[----:B------:R-:W-:Y:S01]  /*6080*/  FMNMX R23, RZ, R14, !PT ;  /* 0x0000000eff177209 */ /* 0x000fe20007800000 */
[----:B---3--:R-:W2:Y:S01]  /*6090*/  LDL.64 R16, [R8+0x10] ;  /* 0x0000100008107983 */ /* 0x008ea20000100a00 */
[----:B------:R-:W-:-:S03]  /*60a0*/  FMNMX R31, RZ, R15, !PT ;  /* 0x0000000fff1f7209 */ /* 0x000fc60007800000 */
[----:B------:R-:W3:Y:S04]  /*60b0*/  LDL.64 R14, [R8+-0x3f0] ;  /* 0xfffc1000080e7983 */ /* 0x000ee80000100a00 */
[----:B------:R0:W-:Y:S04]  /*60c0*/  STG.E desc[UR12][R18.64+-0x178], R35 ;  /* 0xfffe882312007986 */ /* 0x0001e8000c10190c */
[----:B------:R4:W-:Y:S04]  /*60d0*/  STG.E desc[UR12][R18.64+0x4], R23 ;  /* 0x0000041712007986 */ /* 0x0009e8000c10190c */
[----:B0-----:R-:W2:Y:S01]  /*60e0*/  LDG.E.CONSTANT R35, desc[UR12][R10.64+-0x70] ;  /* 0xffff900c0a237981 */ /* 0x001ea2000c1e9900 */
[----:B-----5:R-:W-:Y:S01]  /*60f0*/  FADD R22, R12, R33 ;  /* 0x000000210c167221 */ /* 0x020fe20000000000 */
[----:B----4-:R-:W-:-:S02]  /*6100*/  FADD R23, R13, R24 ;  /* 0x000000180d177221 */ /* 0x010fc40000000000 */
[----:B------:R-:W4:Y:S04]  /*6110*/  LDL.64 R12, [R8+0x410] ;  /* 0x00041000080c7983 */ /* 0x000f280000100a00 */
[----:B------:R-:W5:Y:S01]  /*6120*/  LDG.E.CONSTANT R24, desc[UR12][R10.64+0x14] ;  /* 0x0000140c0a187981 */ /* 0x000f62000c1e9900 */
[----:B---3--:R-:W-:Y:S01]  /*6130*/  FADD R15, R15, R26 ;  /* 0x0000001a0f0f7221 */ /* 0x008fe20000000000 */
[----:B--2---:R-:W-:Y:S02]  /*6140*/  FADD R26, R16, R25 ;  /* 0x00000019101a7221 */ /* 0x004fe40000000000 */
[----:B------:R-:W4:Y:S04]  /*6150*/  LDG.E.CONSTANT R25, desc[UR12][R10.64+0x90] ;  /* 0x0000900c0a197981 */ /* 0x000f28000c1e9900 */
[----:B------:R-:W2:Y:S04]  /*6160*/  LDG.E.CONSTANT R16, desc[UR12][R10.64+0x94] ;  /* 0x0000940c0a107981 */ /* 0x000ea8000c1e9900 */
[----:B------:R0:W-:Y:S01]  /*6170*/  STG.E desc[UR12][R18.64+-0xf8], R27 ;  /* 0xffff081b12007986 */ /* 0x0001e2000c10190c */
[----:B------:R-:W-:-:S03]  /*6180*/  FADD R14, R14, R35 ;  /* 0x000000230e0e7221 */ /* 0x000fc60000000000 */
[----:B------:R1:W-:Y:S01]  /*6190*/  STG.E desc[UR12][R18.64+0x8], R31 ;  /* 0x0000081f12007986 */ /* 0x0003e2000c10190c */
[----:B------:R-:W-:Y:S02]  /*61a0*/  FMNMX R33, RZ, R15, !PT ;  /* 0x0000000fff217209 */ /* 0x000fe40007800000 */
[----:B0-----:R-:W-:Y:S01]  /*61b0*/  FMNMX R27, RZ, R22, !PT ;  /* 0x00000016ff1b7209 */ /* 0x001fe20007800000 */
[----:B------:R0:W-:Y:S04]  /*61c0*/  STG.E desc[UR12][R18.64+-0x78], R29 ;  /* 0xffff881d12007986 */ /* 0x0001e8000c10190c */
[----:B------:R3:W-:Y:S01]  /*61d0*/  STG.E desc[UR12][R18.64+-0x174], R27 ;  /* 0xfffe8c1b12007986 */ /* 0x0007e2000c10190c */
[----:B-1----:R-:W-:Y:S02]  /*61e0*/  FMNMX R31, RZ, R23, !PT ;  /* 0x00000017ff1f7209 */ /* 0x002fe40007800000 */
[----:B------:R-:W-:-:S02]  /*61f0*/  FMNMX R23, RZ, R14, !PT ;  /* 0x0000000eff177209 */ /* 0x000fc40007800000 */
[----:B------:R-:W2:Y:S01]  /*6200*/  LDL.64 R14, [R8+-0x3e8] ;  /* 0xfffc1800080e7983 */ /* 0x000ea20000100a00 */
[----:B0-----:R-:W-:-:S03]  /*6210*/  FMNMX R29, RZ, R26, !PT ;  /* 0x0000001aff1d7209 */ /* 0x001fc60007800000 */
[----:B------:R-:W2:Y:S04]  /*6220*/  LDG.E.CONSTANT R26, desc[UR12][R10.64+-0xe4] ;  /* 0xffff1c0c0a1a7981 */ /* 0x000ea8000c1e9900 */
[----:B---3--:R-:W3:Y:S01]  /*6230*/  LDG.E.CONSTANT R27, desc[UR12][R10.64+-0xe8] ;  /* 0xffff180c0a1b7981 */ /* 0x008ee2000c1e9900 */
[----:B-----5:R-:W-:-:S03]  /*6240*/  FADD R17, R17, R24 ;  /* 0x0000001811117221 */ /* 0x020fc60000000000 */
[----:B------:R-:W5:Y:S01]  /*6250*/  LDG.E.CONSTANT R24, desc[UR12][R10.64+-0x64] ;  /* 0xffff9c0c0a187981 */ /* 0x000f62000c1e9900 */
[----:B----4-:R-:W-:-:S03]  /*6260*/  FADD R22, R12, R25 ;  /* 0x000000190c167221 */ /* 0x010fc60000000000 */
[----:B------:R-:W4:Y:S01]  /*6270*/  LDG.E.CONSTANT R25, desc[UR12][R10.64+-0x68] ;  /* 0xffff980c0a197981 */ /* 0x000f22000c1e9900 */
[----:B--2---:R-:W-:-:S03]  /*6280*/  FADD R16, R13, R16 ;  /* 0x000000100d107221 */ /* 0x004fc60000000000 */
[----:B------:R-:W3:Y:S04]  /*6290*/  LDL.64 R12, [R8+-0x7e8] ;  /* 0xfff81800080c7983 */ /* 0x000ee80000100a00 */
[----:B------:R0:W-:Y:S04]  /*62a0*/  STG.E desc[UR12][R18.64+-0x170], R31 ;  /* 0xfffe901f12007986 */ /* 0x0001e8000c10190c */
[----:B------:R1:W-:Y:S04]  /*62b0*/  STG.E desc[UR12][R18.64+-0xf0], R33 ;  /* 0xffff102112007986 */ /* 0x0003e8000c10190c */
[----:B------:R2:W-:Y:S01]  /*62c0*/  STG.E desc[UR12][R18.64+-0xf4], R23 ;  /* 0xffff0c1712007986 */ /* 0x0005e2000c10190c */
[----:B0-----:R-:W-:-:S02]  /*62d0*/  FMNMX R31, RZ, R17, !PT ;  /* 0x00000011ff1f7209 */ /* 0x001fc40007800000 */
[----:B-1----:R-:W-:Y:S02]  /*62e0*/  FMNMX R33, RZ, R16, !PT ;  /* 0x00000010ff217209 */ /* 0x002fe40007800000 */
[----:B------:R-:W3:Y:S04]  /*62f0*/  LDL.64 R16, [R8+0x18] ;  /* 0x0000180008107983 */ /* 0x000ee80000100a00 */
[----:B--2---:R-:W2:Y:S04]  /*6300*/  LDG.E.CONSTANT R23, desc[UR12][R10.64+0x18] ;  /* 0x0000180c0a177981 */ /* 0x004ea8000c1e9900 */
[----:B------:R0:W-:Y:S02]  /*6310*/  STG.E desc[UR12][R18.64+-0x74], R29 ;  /* 0xffff8c1d12007986 */ /* 0x0001e4000c10190c */
[----:B0-----:R-:W-:Y:S01]  /*6320*/  FMNMX R29, RZ, R22, !PT ;  /* 0x00000016ff1d7209 */ /* 0x001fe20007800000 */
[----:B-----5:R-:W-:-:S02]  /*6330*/  FADD R15, R15, R24 ;  /* 0x000000180f0f7221 */ /* 0x020fc40000000000 */
[----:B------:R-:W5:Y:S01]  /*6340*/  LDG.E.CONSTANT R24, desc[UR12][R10.64+0x1c] ;  /* 0x00001c0c0a187981 */ /* 0x000f62000c1e9900 */
[----:B----4-:R-:W-:-:S03]  /*6350*/  FADD R14, R14, R25 ;  /* 0x000000190e0e7221 */ /* 0x010fc60000000000 */
[----:B------:R-:W4:Y:S01]  /*6360*/  LDG.E.CONSTANT R25, desc[UR12][R10.64+0x98] ;  /* 0x0000980c0a197981 */ /* 0x000f22000c1e9900 */
[----:B---3--:R-:W-:Y:S01]  /*6370*/  FADD R22, R12, R27 ;  /* 0x0000001b0c167221 */ /* 0x008fe20000000000 */
[----:B------:R-:W-:Y:S02]  /*6380*/  FADD R26, R13, R26 ;  /* 0x0000001a0d1a7221 */ /* 0x000fe40000000000 */
[----:B------:R-:W4:Y:S02]  /*6390*/  LDL.64 R12, [R8+0x418] ;  /* 0x00041800080c7983 */ /* 0x000f240000100a00 */
[----:B------:R-:W-:Y:S02]  /*63a0*/  FMNMX R27, RZ, R22, !PT ;  /* 0x00000016ff1b7209 */ /* 0x000fe40007800000 */
[----:B------:R0:W-:Y:S04]  /*63b0*/  STG.E desc[UR12][R18.64+0xc], R29 ;  /* 0x00000c1d12007986 */ /* 0x0001e8000c10190c */
[----:B------:R1:W-:Y:S04]  /*63c0*/  STG.E desc[UR12][R18.64+0x10], R33 ;  /* 0x0000102112007986 */ /* 0x0003e8000c10190c */
[----:B------:R3:W-:Y:S01]  /*63d0*/  STG.E desc[UR12][R18.64+-0x70], R31 ;  /* 0xffff901f12007986 */ /* 0x0007e2000c10190c */
[----:B0-----:R-:W-:-:S03]  /*63e0*/  FMNMX R29, RZ, R14, !PT ;  /* 0x0000000eff1d7209 */ /* 0x001fc60007800000 */
[----:B------:R-:W4:Y:S01]  /*63f0*/  LDG.E.CONSTANT R22, desc[UR12][R10.64+0x9c] ;  /* 0x00009c0c0a167981 */ /* 0x000f22000c1e9900 */
[----:B-1----:R-:W-:-:S03]  /*6400*/  FMNMX R33, RZ, R15, !PT ;  /* 0x0000000fff217209 */ /* 0x002fc60007800000 */
[----:B------:R-:W4:Y:S01]  /*6410*/  LDL.64 R14, [R8+-0x7e0] ;  /* 0xfff82000080e7983 */ /* 0x000f220000100a00 */
[----:B--2---:R-:W-:Y:S01]  /*6420*/  FADD R16, R16, R23 ;  /* 0x0000001710107221 */ /* 0x004fe20000000000 */
[----:B---3--:R-:W-:Y:S02]  /*6430*/  FMNMX R31, RZ, R26, !PT ;  /* 0x0000001aff1f7209 */ /* 0x008fe40007800000 */
[----:B------:R-:W2:Y:S04]  /*6440*/  LDG.E.CONSTANT R23, desc[UR12][R10.64+-0xe0] ;  /* 0xffff200c0a177981 */ /* 0x000ea8000c1e9900 */
[----:B------:R-:W3:Y:S04]  /*6450*/  LDG.E.CONSTANT R26, desc[UR12][R10.64+-0xdc] ;  /* 0xffff240c0a1a7981 */ /* 0x000ee8000c1e9900 */
[----:B------:R0:W-:Y:S02]  /*6460*/  STG.E desc[UR12][R18.64+-0x16c], R27 ;  /* 0xfffe941b12007986 */ /* 0x0001e4000c10190c */
[----:B0-----:R-:W-:Y:S01]  /*6470*/  FMNMX R27, RZ, R16, !PT ;  /* 0x00000010ff1b7209 */ /* 0x001fe20007800000 */
[----:B-----5:R-:W-:-:S02]  /*6480*/  FADD R24, R17, R24 ;  /* 0x0000001811187221 */ /* 0x020fc40000000000 */
[----:B------:R-:W5:Y:S01]  /*6490*/  LDL.64 R16, [R8+-0x3e0] ;  /* 0xfffc200008107983 */ /* 0x000f620000100a00 */
[----:B----4-:R-:W-:-:S03]  /*64a0*/  FADD R12, R12, R25 ;  /* 0x000000190c0c7221 */ /* 0x010fc60000000000 */
[----:B------:R-:W5:Y:S04]  /*64b0*/  LDG.E.CONSTANT R25, desc[UR12][R10.64+-0x60] ;  /* 0xffffa00c0a197981 */ /* 0x000f68000c1e9900 */
[----:B------:R-:W-:Y:S04]  /*64c0*/  STG.E desc[UR12][R18.64+-0x168], R31 ;  /* 0xfffe981f12007986 */ /* 0x000fe8000c10190c */
[----:B------:R0:W-:Y:S01]  /*64d0*/  STG.E desc[UR12][R18.64+-0xe8], R33 ;  /* 0xffff182112007986 */ /* 0x0001e2000c10190c */
[----:B------:R-:W-:-:S03]  /*64e0*/  FADD R13, R13, R22 ;  /* 0x000000160d0d7221 */ /* 0x000fc60000000000 */
[----:B------:R1:W-:Y:S01]  /*64f0*/  STG.E desc[UR12][R18.64+-0x6c], R27 ;  /* 0xffff941b12007986 */ /* 0x0003e2000c10190c */
[----:B--2---:R-:W-:Y:S01]  /*6500*/  FADD R14, R14, R23 ;  /* 0x000000170e0e7221 */ /* 0x004fe20000000000 */
[----:B------:R-:W-:Y:S02]  /*6510*/  FMNMX R23, RZ, R24, !PT ;  /* 0x00000018ff177209 */ /* 0x000fe40007800000 */
[----:B------:R2:W-:Y:S01]  /*6520*/  STG.E desc[UR12][R18.64+-0xec], R29 ;  /* 0xffff141d12007986 */ /* 0x0005e2000c10190c */
[----:B---3--:R-:W-:Y:S01]  /*6530*/  FADD R15, R15, R26 ;  /* 0x0000001a0f0f7221 */ /* 0x008fe20000000000 */
[----:B0-----:R-:W-:Y:S02]  /*6540*/  FMNMX R33, RZ, R12, !PT ;  /* 0x0000000cff217209 */ /* 0x001fe40007800000 */
[----:B------:R0:W-:Y:S01]  /*6550*/  STG.E desc[UR12][R18.64+-0x68], R23 ;  /* 0xffff981712007986 */ /* 0x0001e2000c10190c */
[----:B------:R-:W-:Y:S02]  /*6560*/  FMNMX R35, RZ, R13, !PT ;  /* 0x0000000dff237209 */ /* 0x000fe40007800000 */
[----:B-1----:R-:W-:Y:S01]  /*6570*/  FMNMX R27, RZ, R14, !PT ;  /* 0x0000000eff1b7209 */ /* 0x002fe20007800000 */
[----:B------:R-:W3:Y:S01]  /*6580*/  LDL.64 R12, [R8+0x20] ;  /* 0x00002000080c7983 */ /* 0x000ee20000100a00 */
[----:B------:R-:W-:-:S03]  /*6590*/  FMNMX R31, RZ, R15, !PT ;  /* 0x0000000fff1f7209 */ /* 0x000fc60007800000 */
[----:B------:R-:W4:Y:S04]  /*65a0*/  LDL.64 R14, [R8+0x420] ;  /* 0x00042000080e7983 */ /* 0x000f280000100a00 */
[----:B------:R-:W3:Y:S04]  /*65b0*/  LDG.E.CONSTANT R22, desc[UR12][R10.64+-0x5c] ;  /* 0xffffa40c0a167981 */ /* 0x000ee8000c1e9900 */
[----:B--2---:R-:W2:Y:S04]  /*65c0*/  LDG.E.CONSTANT R29, desc[UR12][R10.64+0x20] ;  /* 0x0000200c0a1d7981 */ /* 0x004ea8000c1e9900 */
[----:B------:R-:W4:Y:S04]  /*65d0*/  LDG.E.CONSTANT R24, desc[UR12][R10.64+0x24] ;  /* 0x0000240c0a187981 */ /* 0x000f28000c1e9900 */
[----:B0-----:R-:W4:Y:S01]  /*65e0*/  LDG.E.CONSTANT R23, desc[UR12][R10.64+0xa0] ;  /* 0x0000a00c0a177981 */ /* 0x001f22000c1e9900 */
[----:B-----5:R-:W-:-:S03]  /*65f0*/  FADD R25, R16, R25 ;  /* 0x0000001910197221 */ /* 0x020fc60000000000 */
[----:B------:R0:W5:Y:S02]  /*6600*/  LDG.E.CONSTANT R16, desc[UR12][R10.64+0xa4] ;  /* 0x0000a40c0a107981 */ /* 0x000164000c1e9900 */
[----:B------:R-:W-:Y:S02]  /*6610*/  FMNMX R25, RZ, R25, !PT ;  /* 0x00000019ff197209 */ /* 0x000fe40007800000 */
[----:B------:R-:W-:Y:S04]  /*6620*/  STG.E desc[UR12][R18.64+0x14], R33 ;  /* 0x0000142112007986 */ /* 0x000fe8000c10190c */
[----:B------:R-:W-:Y:S04]  /*6630*/  STG.E desc[UR12][R18.64+0x18], R35 ;  /* 0x0000182312007986 */ /* 0x000fe8000c10190c */
[----:B------:R-:W-:Y:S04]  /*6640*/  STG.E desc[UR12][R18.64+-0x160], R31 ;  /* 0xfffea01f12007986 */ /* 0x000fe8000c10190c */
[----:B------:R-:W-:Y:S01]  /*6650*/  STG.E desc[UR12][R18.64+-0xe4], R25 ;  /* 0xffff1c1912007986 */ /* 0x000fe2000c10190c */
[----:B------:R-:W-:-:S04]  /*6660*/  UIADD3 UR4, UPT, UPT, UR4, 0xa, URZ ;  /* 0x0000000a04047890 */ /* 0x000fc8000fffe0ff */
[----:B------:R-:W-:Y:S01]  /*6670*/  UISETP.NE.AND UP0, UPT, UR4, 0x20, UPT ;  /* 0x000000200400788c */ /* 0x000fe2000bf05270 */
[----:B---3--:R-:W-:Y:S01]  /*6680*/  FADD R17, R17, R22 ;  /* 0x0000001611117221 */ /* 0x008fe20000000000 */
[----:B--2---:R-:W-:Y:S01]  /*6690*/  FADD R12, R12, R29 ;  /* 0x0000001d0c0c7221 */ /* 0x004fe20000000000 */
[----:B----4-:R-:W-:Y:S01]  /*66a0*/  FADD R24, R13, R24 ;  /* 0x000000180d187221 */ /* 0x010fe20000000000 */
[----:B------:R-:W-:Y:S02]  /*66b0*/  FADD R14, R14, R23 ;  /* 0x000000170e0e7221 */ /* 0x000fe40000000000 */
[----:B------:R-:W-:Y:S02]  /*66c0*/  FMNMX R17, RZ, R17, !PT ;  /* 0x00000011ff117209 */ /* 0x000fe40007800000 */
[----:B------:R-:W-:Y:S02]  /*66d0*/  FMNMX R13, RZ, R12, !PT ;  /* 0x0000000cff0d7209 */ /* 0x000fe40007800000 */
[----:B------:R-:W-:Y:S01]  /*66e0*/  FMNMX R23, RZ, R24, !PT ;  /* 0x00000018ff177209 */ /* 0x000fe20007800000 */
[----:B------:R-:W-:Y:S04]  /*66f0*/  STG.E desc[UR12][R18.64+-0xe0], R17 ;  /* 0xffff201112007986 */ /* 0x000fe8000c10190c */
[----:B------:R-:W-:Y:S04]  /*6700*/  STG.E desc[UR12][R18.64+-0x64], R13 ;  /* 0xffff9c0d12007986 */ /* 0x000fe8000c10190c */
[----:B------:R-:W-:Y:S01]  /*6710*/  STG.E desc[UR12][R18.64+-0x60], R23 ;  /* 0xffffa01712007986 */ /* 0x000fe2000c10190c */
[----:B0-----:R-:W-:-:S02]  /*6720*/  IADD3 R10, P0, PT, R10, 0x28, RZ ;  /* 0x000000280a0a7810 */ /* 0x001fc40007f1e0ff */
[----:B------:R-:W-:Y:S01]  /*6730*/  IADD3 R24, P1, PT, R18, 0x28, RZ ;  /* 0x0000002812187810 */ /* 0x000fe20007f3e0ff */
[----:B------:R0:W-:Y:S01]  /*6740*/  STG.E desc[UR12][R18.64+-0x164], R27 ;  /* 0xfffe9c1b12007986 */ /* 0x0001e2000c10190c */
[----:B------:R-:W-:Y:S02]  /*6750*/  IADD3.X R11, PT, PT, RZ, R11, RZ, P0, !PT ;  /* 0x0000000bff0b7210 */ /* 0x000fe400007fe4ff */
[----:B------:R-:W-:Y:S02]  /*6760*/  IADD3 R8, PT, PT, R8, 0x28, RZ ;  /* 0x0000002808087810 */ /* 0x000fe40007ffe0ff */
[----:B0-----:R-:W-:Y:S01]  /*6770*/  IADD3.X R27, PT, PT, RZ, R19, RZ, P1, !PT ;  /* 0x00000013ff1b7210 */ /* 0x001fe20000ffe4ff */
[----:B-----5:R-:W-:Y:S01]  /*6780*/  FADD R16, R15, R16 ;  /* 0x000000100f107221 */ /* 0x020fe20000000000 */
[----:B------:R-:W-:-:S04]  /*6790*/  FMNMX R15, RZ, R14, !PT ;  /* 0x0000000eff0f7209 */ /* 0x000fc80007800000 */
[----:B------:R-:W-:Y:S01]  /*67a0*/  FMNMX R29, RZ, R16, !PT ;  /* 0x00000010ff1d7209 */ /* 0x000fe20007800000 */
[----:B------:R0:W-:Y:S04]  /*67b0*/  STG.E desc[UR12][R18.64+0x1c], R15 ;  /* 0x00001c0f12007986 */ /* 0x0001e8000c10190c */
[----:B------:R0:W-:Y:S01]  /*67c0*/  STG.E desc[UR12][R18.64+0x20], R29 ;  /* 0x0000201d12007986 */ /* 0x0001e2000c10190c */
[----:B------:R-:W-:Y:S05]  /*67d0*/  BRA.U UP0, `(.L_x_7) ;  /* 0xfffffff500087547 */ /* 0x000fea000b83ffff */
[----:B------:R-:W2:Y:S04]  /*67e0*/  LDL.64 R16, [R1+0x180] ;  /* 0x0001800001107983 */ /* 0x000ea80000100a00 */
[----:B0-----:R-:W3:Y:S04]  /*67f0*/  LDL.64 R14, [R1+0x580] ;  /* 0x00058000010e7983 */ /* 0x001ee80000100a00 */
[----:B------:R-:W4:Y:S04]  /*6800*/  LDL.64 R10, [R1+0x980] ;  /* 0x00098000010a7983 */ /* 0x000f280000100a00 */
[----:B------:R-:W5:Y:S01]  /*6810*/  LDL.64 R12, [R1+0xd80] ;  /* 0x000d8000010c7983 */ /* 0x000f620000100a00 */
        /* <DEDUP_REMOVED lines=30> */
.L_x_8:
        /* <DEDUP_REMOVED lines=224> */
.L_x_9:
        /* <DEDUP_REMOVED lines=224> */
.L_x_10:
        /* <DEDUP_REMOVED lines=224> */
.L_x_11:
[----:B0-----:R-:W2:Y:S04]  /*9400*/  LDL.64 R12, [R8+-0x800] ;  /* 0xfff80000080c7983 */ /* 0x001ea80000100a00 */
[----:B------:R-:W3:Y:S04]  /*9410*/  LDL.64 R14, [R8+-0x400] ;  /* 0xfffc0000080e7983 */ /* 0x000ee80000100a00 */
[----:B------:R-:W2:Y:S04]  /*9420*/  LDG.E.CONSTANT R17, desc[UR12][R10.64+-0x100] ;  /* 0xffff000c0a117981 */ /* 0x000ea8000c1e9900 */
[----:B------:R-:W3:Y:S04]  /*9430*/  LDG.E.CONSTANT R23, desc[UR12][R10.64+-0x80] ;  /* 0xffff800c0a177981 */ /* 0x000ee8000c1e9900 */
[----:B------:R-:W4:Y:S04]  /*9440*/  LDG.E.CONSTANT R16, desc[UR12][R10.64+-0x7c] ;  /* 0xffff840c0a107981 */ /* 0x000f28000c1e9900 */
[----:B------:R-:W5:Y:S04]  /*9450*/  LDG.E.CONSTANT R26, desc[UR12][R10.64+-0xfc] ;  /* 0xffff040c0a1a7981 */ /* 0x000f68000c1e9900 */
[----:B------:R-:W5:Y:S04]  /*9460*/  LDG.E.CONSTANT R25, desc[UR12][R10.64] ;  /* 0x0000000c0a197981 */ /* 0x000f68000c1e9900 */
[----:B------:R-:W5:Y:S04]  /*9470*/  LDL.64 R18, [R8] ;  /* 0x0000000008127983 */ /* 0x000f680000100a00 */
[----:B------:R-:W5:Y:S01]  /*9480*/  LDG.E.CONSTANT R22, desc[UR12][R10.64+0x4] ;  /* 0x0000040c0a167981 */ /* 0x000f62000c1e9900 */
[----:B--2---:R-:W-:Y:S01]  /*9490*/  FADD R12, R12, R17 ;  /* 0x000000110c0c7221 */ /* 0x004fe20000000000 */
[----:B---3--:R-:W-:-:S02]  /*94a0*/  FADD R14, R14, R23 ;  /* 0x000000170e0e7221 */ /* 0x008fc40000000000 */
[----:B------:R-:W2:Y:S01]  /*94b0*/  LDG.E.CONSTANT R23, desc[UR12][R10.64+0x80] ;  /* 0x0000800c0a177981 */ /* 0x000ea2000c1e9900 */
[----:B----4-:R-:W-:-:S03]  /*94c0*/  FADD R15, R15, R16 ;  /* 0x000000100f0f7221 */ /* 0x010fc60000000000 */
[----:B------:R-:W2:Y:S01]  /*94d0*/  LDL.64 R16, [R8+0x400] ;  /* 0x0004000008107983 */ /* 0x000ea20000100a00 */
[----:B-----5:R-:W-:Y:S01]  /*94e0*/  FADD R26, R13, R26 ;  /* 0x0000001a0d1a7221 */ /* 0x020fe20000000000 */
[----:B------:R-:W-:Y:S02]  /*94f0*/  MOV R13, R27 ;  /* 0x0000001b000d7202 */ /* 0x000fe40000000f00 */
[----:B------:R-:W-:Y:S02]  /*9500*/  FMNMX R27, RZ, R14, !PT ;  /* 0x0000000eff1b7209 */ /* 0x000fe40007800000 */
[----:B------:R-:W-:Y:S02]  /*9510*/  FMNMX R31, RZ, R26, !PT ;  /* 0x0000001aff1f7209 */ /* 0x000fe40007800000 */
[----:B------:R-:W-:Y:S01]  /*9520*/  FMNMX R33, RZ, R15, !PT ;  /* 0x0000000fff217209 */ /* 0x000fe20007800000 */
[----:B------:R-:W-:Y:S01]  /*9530*/  FADD R18, R18, R25 ;  /* 0x0000001912127221 */ /* 0x000fe20000000000 */
[----:B------:R-:W3:Y:S01]  /*9540*/  LDL.64 R14, [R8+-0x7f8] ;  /* 0xfff80800080e7983 */ /* 0x000ee20000100a00 */
[----:B------:R-:W-:-:S03]  /*9550*/  FMNMX R29, RZ, R12, !PT ;  /* 0x0000000cff1d7209 */ /* 0x000fc60007800000 */
[----:B------:R-:W3:Y:S01]  /*9560*/  LDG.E.CONSTANT R25, desc[UR12][R10.64+-0xf8] ;  /* 0xffff080c0a197981 */ /* 0x000ee2000c1e9900 */
[----:B------:R-:W-:-:S03]  /*9570*/  MOV R12, R24 ;  /* 0x00000018000c7202 */ /* 0x000fc60000000f00 */
[----:B------:R-:W4:Y:S04]  /*9580*/  LDG.E.CONSTANT R26, desc[UR12][R10.64+-0xf4] ;  /* 0xffff0c0c0a1a7981 */ /* 0x000f28000c1e9900 */
[----:B------:R-:W5:Y:S01]  /*9590*/  LDG.E.CONSTANT R24, desc[UR12][R10.64+0x84] ;  /* 0x0000840c0a187981 */ /* 0x000f62000c1e9900 */
[----:B------:R-:W-:-:S03]  /*95a0*/  FADD R22, R19, R22 ;  /* 0x0000001613167221 */ /* 0x000fc60000000000 */
[----:B------:R0:W-:Y:S02]  /*95b0*/  STG.E desc[UR12][R12.64+-0x184], R29 ;  /* 0xfffe7c1d0c007986 */ /* 0x0001e4000c10190c */
[----:B0-----:R-:W-:Y:S02]  /*95c0*/  FMNMX R29, RZ, R18, !PT ;  /* 0x00000012ff1d7209 */ /* 0x001fe40007800000 */
[----:B------:R-:W5:Y:S01]  /*95d0*/  LDL.64 R18, [R8+-0x3f8] ;  /* 0xfffc080008127983 */ /* 0x000f620000100a00 */
[----:B--2---:R-:W-:-:S03]  /*95e0*/  FADD R16, R16, R23 ;  /* 0x0000001710107221 */ /* 0x004fc60000000000 */
[----:B------:R-:W2:Y:S04]  /*95f0*/  LDG.E.CONSTANT R23, desc[UR12][R10.64+-0x78] ;  /* 0xffff880c0a177981 */ /* 0x000ea8000c1e9900 */
[----:B------:R0:W-:Y:S04]  /*9600*/  STG.E desc[UR12][R12.64+-0x84], R29 ;  /* 0xffff7c1d0c007986 */ /* 0x0001e8000c10190c */
[----:B------:R1:W-:Y:S01]  /*9610*/  STG.E desc[UR12][R12.64+-0x100], R33 ;  /* 0xffff00210c007986 */ /* 0x0003e2000c10190c */
[----:B---3--:R-:W-:Y:S01]  /*9620*/  FADD R14, R14, R25 ;  /* 0x000000190e0e7221 */ /* 0x008fe20000000000 */
[----:B----4-:R-:W-:-:S04]  /*9630*/  FADD R15, R15, R26 ;  /* 0x0000001a0f0f7221 */ /* 0x010fc80000000000 */
[----:B0-----:R-:W-:Y:S01]  /*9640*/  FMNMX R29, RZ, R14, !PT ;  /* 0x0000000eff1d7209 */ /* 0x001fe20007800000 */
[----:B------:R0:W-:Y:S01]  /*9650*/  STG.E desc[UR12][R12.64+-0x104], R27 ;  /* 0xfffefc1b0c007986 */ /* 0x0001e2000c10190c */
[----:B-----5:R-:W-:Y:S01]  /*9660*/  FADD R17, R17, R24 ;  /* 0x0000001811117221 */ /* 0x020fe20000000000 */
[----:B------:R-:W-:Y:S02]  /*9670*/  FMNMX R35, RZ, R15, !PT ;  /* 0x0000000fff237209 */ /* 0x000fe40007800000 */
[----:B------:R-:W3:Y:S01]  /*9680*/  LDG.E.CONSTANT R24, desc[UR12][R10.64+-0x74] ;  /* 0xffff8c0c0a187981 */ /* 0x000ee2000c1e9900 */
[----:B------:R-:W-:-:S03]  /*9690*/  FMNMX R25, RZ, R16, !PT ;  /* 0x00000010ff197209 */ /* 0x000fc60007800000 */
[----:B------:R-:W4:Y:S04]  /*96a0*/  LDL.64 R14, [R8+0x8] ;  /* 0x00000800080e7983 */ /* 0x000f280000100a00 */
[----:B-1----:R-:W4:Y:S01]  /*96b0*/  LDG.E.CONSTANT R33, desc[UR12][R10.64+0x8] ;  /* 0x0000080c0a217981 */ /* 0x002f22000c1e9900 */
[----:B0-----:R-:W-:-:S03]  /*96c0*/  FMNMX R27, RZ, R22, !PT ;  /* 0x00000016ff1b7209 */ /* 0x001fc60007800000 */
[----:B------:R0:W-:Y:S04]  /*96d0*/  STG.E desc[UR12][R12.64+-0x180], R31 ;  /* 0xfffe801f0c007986 */ /* 0x0001e8000c10190c */
[----:B------:R-:W5:Y:S01]  /*96e0*/  LDG.E.CONSTANT R26, desc[UR12][R10.64+0xc] ;  /* 0x00000c0c0a1a7981 */ /* 0x000f62000c1e9900 */
[----:B0-----:R-:W-:-:S03]  /*96f0*/  FMNMX R31, RZ, R17, !PT ;  /* 0x00000011ff1f7209 */ /* 0x001fc60007800000 */
        /* <DEDUP_REMOVED lines=142> */
[----:B0-----:R-:W2:Y:S04]  /*9fe0*/  LDL.64 R16, [R1+0x380] ;  /* 0x0003800001107983 */ /* 0x001ea80000100a00 */
[----:B------:R-:W3:Y:S04]  /*9ff0*/  LDL.64 R14, [R1+0x780] ;  /* 0x00078000010e7983 */ /* 0x000ee80000100a00 */
[----:B------:R-:W4:Y:S04]  /*a000*/  LDL.64 R12, [R1+0xb80] ;  /* 0x000b8000010c7983 */ /* 0x000f280000100a00 */
[----:B------:R-:W5:Y:S01]  /*a010*/  LDL.64 R10, [R1+0xf80] ;  /* 0x000f8000010a7983 */ /* 0x000f620000100a00 */
[----:B------:R-:W-:Y:S01]  /*a020*/  UMOV UR4, 0x2 ;  /* 0x0000000200047882 */ /* 0x000fe20000000000 */
[----:B--2---:R-:W-:Y:S01]  /*a030*/  FADD R5, R16, R5 ;  /* 0x0000000510057221 */ /* 0x004fe20000000000 */
[----:B------:R-:W-:Y:S01]  /*a040*/  FADD R0, R17, R0 ;  /* 0x0000000011007221 */ /* 0x000fe20000000000 */
[----:B---3--:R-:W-:-:S03]  /*a050*/  FADD R14, R14, R7 ;  /* 0x000000070e0e7221 */ /* 0x008fc60000000000 */
[----:B------:R-:W-:Y:S01]  /*a060*/  FMNMX R5, RZ, R5, !PT ;  /* 0x00000005ff057209 */ /* 0x000fe20007800000 */
[----:B------:R-:W-:Y:S01]  /*a070*/  FADD R15, R15, R2 ;  /* 0x000000020f0f7221 */ /* 0x000fe20000000000 */
[----:B------:R-:W-:Y:S01]  /*a080*/  FMNMX R17, RZ, R0, !PT ;  /* 0x00000000ff117209 */ /* 0x000fe20007800000 */
[----:B----4-:R-:W-:Y:S01]  /*a090*/  FADD R13, R13, R4 ;  /* 0x000000040d0d7221 */ /* 0x010fe20000000000 */
[----:B------:R-:W-:Y:S01]  /*a0a0*/  FADD R12, R12, R9 ;  /* 0x000000090c0c7221 */ /* 0x000fe20000000000 */
[----:B------:R0:W-:Y:S01]  /*a0b0*/  STG.E desc[UR12][R20.64+0x84200], R5 ;  /* 0x0842000514007986 */ /* 0x0001e2000c10190c */
[----:B------:R-:W-:Y:S01]  /*a0c0*/  FMNMX R7, RZ, R14, !PT ;  /* 0x0000000eff077209 */ /* 0x000fe20007800000 */
[----:B-----5:R-:W-:Y:S01]  /*a0d0*/  FADD R10, R10, R3 ;  /* 0x000000030a0a7221 */ /* 0x020fe20000000000 */
[----:B------:R-:W-:Y:S01]  /*a0e0*/  FADD R11, R11, R6 ;  /* 0x000000060b0b7221 */ /* 0x000fe20000000000 */
[----:B------:R-:W-:Y:S01]  /*a0f0*/  FMNMX R15, RZ, R15, !PT ;  /* 0x0000000fff0f7209 */ /* 0x000fe20007800000 */
[----:B------:R-:W-:Y:S01]  /*a100*/  STG.E desc[UR12][R20.64+0x84204], R17 ;  /* 0x0842041114007986 */ /* 0x000fe2000c10190c */
[----:B------:R-:W-:-:S02]  /*a110*/  FMNMX R13, RZ, R13, !PT ;  /* 0x0000000dff0d7209 */ /* 0x000fc40007800000 */
[----:B------:R-:W-:Y:S01]  /*a120*/  FMNMX R9, RZ, R11, !PT ;  /* 0x0000000bff097209 */ /* 0x000fe20007800000 */
[----:B------:R-:W-:Y:S01]  /*a130*/  STG.E desc[UR12][R20.64+0x84280], R7 ;  /* 0x0842800714007986 */ /* 0x000fe2000c10190c */
[----:B------:R-:W-:Y:S02]  /*a140*/  FMNMX R3, RZ, R12, !PT ;  /* 0x0000000cff037209 */ /* 0x000fe40007800000 */
[----:B0-----:R-:W-:Y:S01]  /*a150*/  FMNMX R5, RZ, R10, !PT ;  /* 0x0000000aff057209 */ /* 0x001fe20007800000 */
[----:B------:R-:W-:Y:S01]  /*a160*/  STG.E desc[UR12][R20.64+0x84284], R15 ;  /* 0x0842840f14007986 */ /* 0x000fe2000c10190c */
[----:B------:R-:W-:Y:S02]  /*a170*/  IADD3 R11, P0, PT, R20, 0x8438c, RZ ;  /* 0x0008438c140b7810 */ /* 0x000fe40007f1e0ff */
[----:B------:R-:W-:Y:S01]  /*a180*/  IADD3 R0, PT, PT, R1, 0xb88, RZ ;  /* 0x00000b8801007810 */ /* 0x000fe20007ffe0ff */
[----:B------:R-:W-:Y:S01]  /*a190*/  STG.E desc[UR12][R20.64+0x84304], R13 ;  /* 0x0843040d14007986 */ /* 0x000fe2000c10190c */
[----:B------:R-:W-:-:S02]  /*a1a0*/  IADD3.X R22, PT, PT, RZ, R21, RZ, P0, !PT ;  /* 0x00000015ff167210 */ /* 0x000fc400007fe4ff */
[----:B------:R-:W-:Y:S01]  /*a1b0*/  MOV R2, UR6 ;  /* 0x0000000600027c02 */ /* 0x000fe20008000f00 */
[----:B------:R-:W-:Y:S04]  /*a1c0*/  STG.E desc[UR12][R20.64+0x84380], R5 ;  /* 0x0843800514007986 */ /* 0x000fe8000c10190c */
[----:B------:R-:W-:Y:S04]  /*a1d0*/  STG.E desc[UR12][R20.64+0x84384], R9 ;  /* 0x0843840914007986 */ /* 0x000fe8000c10190c */
[----:B------:R0:W-:Y:S02]  /*a1e0*/  STG.E desc[UR12][R20.64+0x84300], R3 ;  /* 0x0843000314007986 */ /* 0x0001e4000c10190c */
[----:B0-----:R-:W-:-:S07]  /*a1f0*/  MOV R3, UR7 ;  /* 0x0000000700037c02 */ /* 0x001fce0008000f00 */
.L_x_12:
[----:B------:R-:W2:Y:S04]  /*a200*/  LDL.64 R4, [R0+-0x800] ;  /* 0xfff8000000047983 */ /* 0x000ea80000100a00 */
[----:B------:R-:W2:Y:S04]  /*a210*/  LDG.E.CONSTANT R20, desc[UR12][R2.64+-0xfc] ;  /* 0xffff040c02147981 */ /* 0x000ea8000c1e9900 */
[----:B------:R-:W3:Y:S04]  /*a220*/  LDL.64 R14, [R0+-0x400] ;  /* 0xfffc0000000e7983 */ /* 0x000ee80000100a00 */
[----:B------:R-:W4:Y:S04]  /*a230*/  LDG.E.CONSTANT R23, desc[UR12][R2.64+-0x100] ;  /* 0xffff000c02177981 */ /* 0x000f28000c1e9900 */
[----:B------:R-:W3:Y:S04]  /*a240*/  LDG.E.CONSTANT R25, desc[UR12][R2.64+-0x80] ;  /* 0xffff800c02197981 */ /* 0x000ee8000c1e9900 */
[----:B------:R-:W5:Y:S04]  /*a250*/  LDG.E.CONSTANT R24, desc[UR12][R2.64+-0x7c] ;  /* 0xffff840c02187981 */ /* 0x000f68000c1e9900 */
[----:B------:R-:W5:Y:S04]  /*a260*/  LDL.64 R12, [R0] ;  /* 0x00000000000c7983 */ /* 0x000f680000100a00 */
[----:B------:R-:W5:Y:S04]  /*a270*/  LDG.E.CONSTANT R21, desc[UR12][R2.64] ;  /* 0x0000000c02157981 */ /* 0x000f68000c1e9900 */
[----:B------:R-:W5:Y:S04]  /*a280*/  LDL.64 R6, [R0+0x400] ;  /* 0x0004000000067983 */ /* 0x000f680000100a00 */
[----:B------:R-:W5:Y:S04]  /*a290*/  LDG.E.CONSTANT R16, desc[UR12][R2.64+0x84] ;  /* 0x0000840c02107981 */ /* 0x000f68000c1e9900 */
[----:B------:R-:W5:Y:S04]  /*a2a0*/  LDG.E.CONSTANT R18, desc[UR12][R2.64+0x4] ;  /* 0x0000040c02127981 */ /* 0x000f68000c1e9900 */
[----:B------:R-:W5:Y:S04]  /*a2b0*/  LDG.E.CONSTANT R17, desc[UR12][R2.64+0x80] ;  /* 0x0000800c02117981 */ /* 0x000f68000c1e9900 */
[----:B------:R-:W5:Y:S04]  /*a2c0*/  LDL.64 R8, [R0+-0x7f8] ;  /* 0xfff8080000087983 */ /* 0x000f680000100a00 */
[----:B------:R-:W5:Y:S04]  /*a2d0*/  LDG.E.CONSTANT R19, desc[UR12][R2.64+-0xf8] ;  /* 0xffff080c02137981 */ /* 0x000f68000c1e9900 */
[----:B------:R-:W5:Y:S04]  /*a2e0*/  LDG.E.CONSTANT R10, desc[UR12][R2.64+-0xf4] ;  /* 0xffff0c0c020a7981 */ /* 0x000f68000c1e9900 */
[----:B------:R-:W5:Y:S01]  /*a2f0*/  LDG.E.CONSTANT R26, desc[UR12][R2.64+-0xe4] ;  /* 0xffff1c0c021a7981 */ /* 0x000f62000c1e9900 */
[----:B--2---:R-:W-:-:S03]  /*a300*/  FADD R5, R5, R20 ;  /* 0x0000001405057221 */ /* 0x004fc60000000000 */
[----:B------:R-:W2:Y:S02]  /*a310*/  LDG.E.CONSTANT R20, desc[UR12][R2.64+0xc] ;  /* 0x00000c0c02147981 */ /* 0x000ea4000c1e9900 */
[----:B------:R-:W-:Y:S01]  /*a320*/  FMNMX R27, RZ, R5, !PT ;  /* 0x00000005ff1b7209 */ /* 0x000fe20007800000 */
[----:B----4-:R-:W-:Y:S01]  /*a330*/  FADD R4, R4, R23 ;  /* 0x0000001704047221 */ /* 0x010fe20000000000 */
[----:B---3--:R-:W-:Y:S01]  /*a340*/  FADD R14, R14, R25 ;  /* 0x000000190e0e7221 */ /* 0x008fe20000000000 */
[----:B-----5:R-:W-:Y:S01]  /*a350*/  FADD R15, R15, R24 ;  /* 0x000000180f0f7221 */ /* 0x020fe20000000000 */
[----:B------:R-:W-:Y:S01]  /*a360*/  MOV R5, R22 ;  /* 0x0000001600057202 */ /* 0x000fe20000000f00 */
[----:B------:R-:W3:Y:S01]  /*a370*/  LDG.E.CONSTANT R24, desc[UR12][R2.64+0x8c] ;  /* 0x00008c0c02187981 */ /* 0x000ee2000c1e9900 */
[----:B------:R-:W-:Y:S02]  /*a380*/  FMNMX R23, RZ, R4, !PT ;  /* 0x00000004ff177209 */ /* 0x000fe40007800000 */
[----:B------:R-:W-:-:S02]  /*a390*/  FMNMX R25, RZ, R14, !PT ;  /* 0x0000000eff197209 */ /* 0x000fc40007800000 */
[----:B------:R-:W-:Y:S01]  /*a3a0*/  FMNMX R29, RZ, R15, !PT ;  /* 0x0000000fff1d7209 */ /* 0x000fe20007800000 */
[----:B------:R-:W-:Y:S01]  /*a3b0*/  FADD R22, R12, R21 ;  /* 0x000000150c167221 */ /* 0x000fe20000000000 */
[----:B------:R-:W-:Y:S01]  /*a3c0*/  MOV R4, R11 ;  /* 0x0000000b00047202 */ /* 0x000fe20000000f00 */
[----:B------:R-:W4:Y:S04]  /*a3d0*/  LDL.64 R14, [R0+-0x3f8] ;  /* 0xfffc0800000e7983 */ /* 0x000f280000100a00 */
[----:B------:R-:W4:Y:S01]  /*a3e0*/  LDG.E.CONSTANT R21, desc[UR12][R2.64+-0x78] ;  /* 0xffff880c02157981 */ /* 0x000f22000c1e9900 */
[----:B------:R-:W-:Y:S01]  /*a3f0*/  FADD R16, R7, R16 ;  /* 0x0000001007107221 */ /* 0x000fe20000000000 */
[----:B------:R-:W-:Y:S01]  /*a400*/  FMNMX R7, RZ, R22, !PT ;  /* 0x00000016ff077209 */ /* 0x000fe20007800000 */
[----:B------:R-:W-:Y:S01]  /*a410*/  FADD R18, R13, R18 ;  /* 0x000000120d127221 */ /* 0x000fe20000000000 */
[----:B------:R0:W-:Y:S02]  /*a420*/  STG.E desc[UR12][R4.64+-0x180], R27 ;  /* 0xfffe801b04007986 */ /* 0x0001e4000c10190c */
[----:B------:R-:W-:Y:S01]  /*a430*/  FMNMX R33, RZ, R16, !PT ;  /* 0x00000010ff217209 */ /* 0x000fe20007800000 */
[----:B------:R-:W-:Y:S01]  /*a440*/  FADD R6, R6, R17 ;  /* 0x0000001106067221 */ /* 0x000fe20000000000 */
[----:B------:R-:W2:Y:S04]  /*a450*/  LDL.64 R12, [R0+0x8] ;  /* 0x00000800000c7983 */ /* 0x000ea80000100a00 */
[----:B------:R-:W5:Y:S01]  /*a460*/  LDG.E.CONSTANT R11, desc[UR12][R2.64+0x8] ;  /* 0x0000080c020b7981 */ /* 0x000f62000c1e9900 */
[----:B------:R-:W-:-:S03]  /*a470*/  FADD R19, R8, R19 ;  /* 0x0000001308137221 */ /* 0x000fc60000000000 */
[----:B------:R-:W3:Y:S04]  /*a480*/  LDL.64 R16, [R0+0x408] ;  /* 0x0004080000107983 */ /* 0x000ee80000100a00 */
[----:B0-----:R-:W3:Y:S01]  /*a490*/  LDG.E.CONSTANT R27, desc[UR12][R2.64+0x88] ;  /* 0x0000880c021b7981 */ /* 0x001ee2000c1e9900 */
[----:B------:R-:W-:-:S03]  /*a4a0*/  FMNMX R31, RZ, R18, !PT ;  /* 0x00000012ff1f7209 */ /* 0x000fc60007800000 */
[----:B------:R-:W3:Y:S01]  /*a4b0*/  LDG.E.CONSTANT R8, desc[UR12][R2.64+-0x74] ;  /* 0xffff8c0c02087981 */ /* 0x000ee2000c1e9900 */
[----:B------:R-:W-:-:S03]  /*a4c0*/  FMNMX R35, RZ, R19, !PT ;  /* 0x00000013ff237209 */ /* 0x000fc60007800000 */
[----:B------:R0:W-:Y:S04]  /*a4d0*/  STG.E desc[UR12][R4.64+-0x100], R29 ;  /* 0xffff001d04007986 */ /* 0x0001e8000c10190c */
[----:B------:R1:W-:Y:S04]  /*a4e0*/  STG.E desc[UR12][R4.64+-0x104], R25 ;  /* 0xfffefc1904007986 */ /* 0x0003e8000c10190c */
[----:B------:R1:W-:Y:S01]  /*a4f0*/  STG.E desc[UR12][R4.64+-0x84], R7 ;  /* 0xffff7c0704007986 */ /* 0x0003e2000c10190c */
[----:B0-----:R-:W-:-:S03]  /*a500*/  FMNMX R29, RZ, R6, !PT ;  /* 0x00000006ff1d7209 */ /* 0x001fc60007800000 */
[----:B------:R0:W-:Y:S04]  /*a510*/  STG.E desc[UR12][R4.64+-0x184], R23 ;  /* 0xfffe7c1704007986 */ /* 0x0001e8000c10190c */
[----:B-1----:R-:W3:Y:S04]  /*a520*/  LDG.E.CONSTANT R25, desc[UR12][R2.64+-0x70] ;  /* 0xffff900c02197981 */ /* 0x002ee8000c1e9900 */
[----:B------:R-:W3:Y:S04]  /*a530*/  LDL.64 R6, [R0+-0x3f0] ;  /* 0xfffc100000067983 */ /* 0x000ee80000100a00 */
[----:B------:R-:W3:Y:S04]  /*a540*/  LDL.64 R18, [R0+-0x7f0] ;  /* 0xfff8100000127983 */ /* 0x000ee80000100a00 */
[----:B------:R-:W3:Y:S04]  /*a550*/  LDG.E.CONSTANT R22, desc[UR12][R2.64+-0xec] ;  /* 0xffff140c02167981 */ /* 0x000ee8000c1e9900 */
[----:B0-----:R-:W3:Y:S01]  /*a560*/  LDG.E.CONSTANT R23, desc[UR12][R2.64+-0xf0] ;  /* 0xffff100c02177981 */ /* 0x001ee2000c1e9900 */
[----:B------:R-:W-:-:S03]  /*a570*/  FADD R9, R9, R10 ;  /* 0x0000000a09097221 */ /* 0x000fc60000000000 */
[----:B------:R0:W-:Y:S04]  /*a580*/  STG.E desc[UR12][R4.64+-0x4], R29 ;  /* 0xfffffc1d04007986 */ /* 0x0001e8000c10190c */
[----:B------:R-:W3:Y:S04]  /*a590*/  LDG.E.CONSTANT R10, desc[UR12][R2.64+-0x6c] ;  /* 0xffff940c020a7981 */ /* 0x000ee8000c1e9900 */
[----:B------:R-:W-:Y:S04]  /*a5a0*/  STG.E desc[UR12][R4.64+-0x80], R31 ;  /* 0xffff801f04007986 */ /* 0x000fe8000c10190c */
[----:B------:R-:W-:Y:S04]  /*a5b0*/  STG.E desc[UR12][R4.64], R33 ;  /* 0x0000002104007986 */ /* 0x000fe8000c10190c */
[----:B------:R-:W-:Y:S01]  /*a5c0*/  STG.E desc[UR12][R4.64+-0x17c], R35 ;  /* 0xfffe842304007986 */ /* 0x000fe2000c10190c */
[----:B----4-:R-:W-:Y:S01]  /*a5d0*/  FADD R14, R14, R21 ;  /* 0x000000150e0e7221 */ /* 0x010fe20000000000 */
[----:B--2---:R-:W-:Y:S01]  /*a5e0*/  FADD R20, R13, R20 ;  /* 0x000000140d147221 */ /* 0x004fe20000000000 */
[----:B------:R-:W-:-:S03]  /*a5f0*/  FMNMX R13, RZ, R9, !PT ;  /* 0x00000009ff0d7209 */ /* 0x000fc60007800000 */
[----:B------:R-:W-:Y:S01]  /*a600*/  FMNMX R9, RZ, R14, !PT ;  /* 0x0000000eff097209 */ /* 0x000fe20007800000 */
[----:B-----5:R-:W-:Y:S01]  /*a610*/  FADD R11, R12, R11 ;  /* 0x0000000b0c0b7221 */ /* 0x020fe20000000000 */
[----:B0-----:R-:W-:Y:S01]  /*a620*/  FMNMX R29, RZ, R20, !PT ;  /* 0x00000014ff1d7209 */ /* 0x001fe20007800000 */
[----:B------:R0:W-:Y:S01]  /*a630*/  STG.E desc[UR12][R4.64+-0x178], R13 ;  /* 0xfffe880d04007986 */ /* 0x0001e2000c10190c */
[----:B---3--:R-:W-:-:S03]  /*a640*/  FADD R16, R16, R27 ;  /* 0x0000001b10107221 */ /* 0x008fc60000000000 */
[----:B------:R1:W-:Y:S01]  /*a650*/  STG.E desc[UR12][R4.64+-0xfc], R9 ;  /* 0xffff040904007986 */ /* 0x0003e2000c10190c */
[----:B------:R-:W-:Y:S01]  /*a660*/  FADD R8, R15, R8 ;  /* 0x000000080f087221 */ /* 0x000fe20000000000 */
[----:B------:R-:W-:Y:S01]  /*a670*/  FMNMX R11, RZ, R11, !PT ;  /* 0x0000000bff0b7209 */ /* 0x000fe20007800000 */
[----:B------:R-:W-:Y:S01]  /*a680*/  FADD R17, R17, R24 ;  /* 0x0000001811117221 */ /* 0x000fe20000000000 */
[----:B------:R-:W2:Y:S02]  /*a690*/  LDL.64 R14, [R0+0x10] ;  /* 0x00001000000e7983 */ /* 0x000ea40000100a00 */
[----:B------:R-:W-:Y:S02]  /*a6a0*/  FMNMX R21, RZ, R8, !PT ;  /* 0x00000008ff157209 */ /* 0x000fe40007800000 */
[----:B0-----:R-:W3:Y:S01]  /*a6b0*/  LDL.64 R12, [R0+0x410] ;  /* 0x00041000000c7983 */ /* 0x001ee20000100a00 */
[----:B-1----:R-:W-:-:S03]  /*a6c0*/  FMNMX R9, RZ, R16, !PT ;  /* 0x00000010ff097209 */ /* 0x002fc60007800000 */
[----:B------:R-:W3:Y:S04]  /*a6d0*/  LDG.E.CONSTANT R24, desc[UR12][R2.64+0x94] ;  /* 0x0000940c02187981 */ /* 0x000ee8000c1e9900 */
[----:B------:R0:W-:Y:S04]  /*a6e0*/  STG.E desc[UR12][R4.64+-0x78], R29 ;  /* 0xffff881d04007986 */ /* 0x0001e8000c10190c */
[----:B------:R1:W-:Y:S01]  /*a6f0*/  STG.E desc[UR12][R4.64+-0x7c], R11 ;  /* 0xffff840b04007986 */ /* 0x0003e2000c10190c */
[----:B------:R-:W-:-:S03]  /*a700*/  FADD R6, R6, R25 ;  /* 0x0000001906067221 */ /* 0x000fc60000000000 */
[----:B------:R-:W4:Y:S04]  /*a710*/  LDG.E.CONSTANT R27, desc[UR12][R2.64+-0xe8] ;  /* 0xffff180c021b7981 */ /* 0x000f28000c1e9900 */
[----:B------:R-:W2:Y:S01]  /*a720*/  LDG.E.CONSTANT R25, desc[UR12][R2.64+0x10] ;  /* 0x0000100c02197981 */ /* 0x000ea2000c1e9900 */
[----:B------:R-:W-:Y:S01]  /*a730*/  FADD R19, R19, R22 ;  /* 0x0000001613137221 */ /* 0x000fe20000000000 */
[----:B------:R-:W-:Y:S02]  /*a740*/  FADD R18, R18, R23 ;  /* 0x0000001712127221 */ /* 0x000fe40000000000 */
[----:B------:R-:W5:Y:S01]  /*a750*/  LDG.E.CONSTANT R22, desc[UR12][R2.64+0x14] ;  /* 0x0000140c02167981 */ /* 0x000f62000c1e9900 */
[----:B0-----:R-:W-:-:S03]  /*a760*/  FMNMX R29, RZ, R17, !PT ;  /* 0x00000011ff1d7209 */ /* 0x001fc60007800000 */
[----:B------:R-:W4:Y:S01]  /*a770*/  LDG.E.CONSTANT R23, desc[UR12][R2.64+0x90] ;  /* 0x0000900c02177981 */ /* 0x000f22000c1e9900 */
[----:B------:R-:W-:Y:S02]  /*a780*/  FMNMX R31, RZ, R18, !PT ;  /* 0x00000012ff1f7209 */ /* 0x000fe40007800000 */
[----:B------:R-:W-:Y:S01]  /*a790*/  FMNMX R35, RZ, R19, !PT ;  /* 0x00000013ff237209 */ /* 0x000fe20007800000 */
[----:B------:R0:W-:Y:S01]  /*a7a0*/  STG.E desc[UR12][R4.64+0x4], R9 ;  /* 0x0000040904007986 */ /* 0x0001e2000c10190c */
[----:B------:R-:W-:-:S03]  /*a7b0*/  FMNMX R33, RZ, R6, !PT ;  /* 0x00000006ff217209 */ /* 0x000fc60007800000 */
[----:B------:R0:W-:Y:S04]  /*a7c0*/  STG.E desc[UR12][R4.64+-0xf8], R21 ;  /* 0xffff081504007986 */ /* 0x0001e8000c10190c */
[----:B------:R-:W4:Y:S04]  /*a7d0*/  LDL.64 R16, [R0+-0x7e8] ;  /* 0xfff8180000107983 */ /* 0x000f280000100a00 */
[----:B-1----:R-:W4:Y:S04]  /*a7e0*/  LDG.E.CONSTANT R11, desc[UR12][R2.64+0x18] ;  /* 0x0000180c020b7981 */ /* 0x002f28000c1e9900 */
[----:B0-----:R-:W4:Y:S04]  /*a7f0*/  LDL.64 R8, [R0+0x18] ;  /* 0x0000180000087983 */ /* 0x001f280000100a00 */
[----:B------:R-:W4:Y:S04]  /*a800*/  LDL.64 R18, [R0+-0x3e8] ;  /* 0xfffc180000127983 */ /* 0x000f280000100a00 */
[----:B------:R-:W4:Y:S04]  /*a810*/  LDG.E.CONSTANT R21, desc[UR12][R2.64+-0x68] ;  /* 0xffff980c02157981 */ /* 0x000f28000c1e9900 */
[----:B------:R-:W4:Y:S04]  /*a820*/  LDG.E.CONSTANT R6, desc[UR12][R2.64+-0x64] ;  /* 0xffff9c0c02067981 */ /* 0x000f28000c1e9900 */
[----:B------:R-:W4:Y:S01]  /*a830*/  LDG.E.CONSTANT R20, desc[UR12][R2.64+0x1c] ;  /* 0x00001c0c02147981 */ /* 0x000f22000c1e9900 */
[----:B------:R-:W-:-:S03]  /*a840*/  FADD R7, R7, R10 ;  /* 0x0000000a07077221 */ /* 0x000fc60000000000 */
[----:B------:R0:W-:Y:S04]  /*a850*/  STG.E desc[UR12][R4.64+0x8], R29 ;  /* 0x0000081d04007986 */ /* 0x0001e8000c10190c */
[----:B------:R1:W-:Y:S04]  /*a860*/  STG.E desc[UR12][R4.64+-0xf4], R33 ;  /* 0xffff0c2104007986 */ /* 0x0003e8000c10190c */
[----:B------:R-:W-:Y:S04]  /*a870*/  STG.E desc[UR12][R4.64+-0x174], R31 ;  /* 0xfffe8c1f04007986 */ /* 0x000fe8000c10190c */
[----:B------:R-:W-:Y:S01]  /*a880*/  STG.E desc[UR12][R4.64+-0x170], R35 ;  /* 0xfffe902304007986 */ /* 0x000fe2000c10190c */
[----:B---3--:R-:W-:-:S03]  /*a890*/  FADD R13, R13, R24 ;  /* 0x000000180d0d7221 */ /* 0x008fc60000000000 */
[----:B------:R-:W3:Y:S02]  /*a8a0*/  LDG.E.CONSTANT R24, desc[UR12][R2.64+0x9c] ;  /* 0x00009c0c02187981 */ /* 0x000ee4000c1e9900 */
[----:B0-----:R-:W-:Y:S01]  /*a8b0*/  FMNMX R29, RZ, R13, !PT ;  /* 0x0000000dff1d7209 */ /* 0x001fe20007800000 */
[----:B--2---:R-:W-:Y:S01]  /*a8c0*/  FADD R14, R14, R25 ;  /* 0x000000190e0e7221 */ /* 0x004fe20000000000 */
[----:B-----5:R-:W-:Y:S01]  /*a8d0*/  FADD R15, R15, R22 ;  /* 0x000000160f0f7221 */ /* 0x020fe20000000000 */
[----:B----4-:R-:W-:Y:S01]  /*a8e0*/  FADD R12, R12, R23 ;  /* 0x000000170c0c7221 */ /* 0x010fe20000000000 */
[----:B------:R-:W-:Y:S01]  /*a8f0*/  FMNMX R23, RZ, R7, !PT ;  /* 0x00000007ff177209 */ /* 0x000fe20007800000 */
[----:B------:R-:W-:Y:S01]  /*a900*/  STG.E desc[UR12][R4.64+0x10], R29 ;  /* 0x0000101d04007986 */ /* 0x000fe2000c10190c */
[----:B------:R-:W-:Y:S02]  /*a910*/  FMNMX R7, RZ, R14, !PT ;  /* 0x0000000eff077209 */ /* 0x000fe40007800000 */
[----:B------:R-:W-:Y:S01]  /*a920*/  FMNMX R25, RZ, R15, !PT ;  /* 0x0000000fff197209 */ /* 0x000fe20007800000 */
[----:B------:R-:W2:Y:S01]  /*a930*/  LDG.E.CONSTANT R22, desc[UR12][R2.64+-0x5c] ;  /* 0xffffa40c02167981 */ /* 0x000ea2000c1e9900 */
[----:B------:R-:W-:Y:S01]  /*a940*/  FMNMX R15, RZ, R12, !PT ;  /* 0x0000000cff0f7209 */ /* 0x000fe20007800000 */
[----:B------:R-:W-:Y:S01]  /*a950*/  FADD R27, R16, R27 ;  /* 0x0000001b101b7221 */ /* 0x000fe20000000000 */
[----:B------:R-:W-:Y:S01]  /*a960*/  FADD R26, R17, R26 ;  /* 0x0000001a111a7221 */ /* 0x000fe20000000000 */
[----:B------:R-:W4:Y:S01]  /*a970*/  LDG.E.CONSTANT R16, desc[UR12][R2.64+-0xdc] ;  /* 0xffff240c02107981 */ /* 0x000f22000c1e9900 */
[----:B------:R-:W-:-:S03]  /*a980*/  FADD R8, R8, R11 ;  /* 0x0000000b08087221 */ /* 0x000fc60000000000 */
[----:B------:R0:W-:Y:S04]  /*a990*/  STG.E desc[UR12][R4.64+-0x74], R7 ;  /* 0xffff8c0704007986 */ /* 0x0001e8000c10190c */
[----:B------:R-:W4:Y:S01]  /*a9a0*/  LDL.64 R10, [R0+-0x7e0] ;  /* 0xfff82000000a7983 */ /* 0x000f220000100a00 */
[----:B------:R-:W-:-:S03]  /*a9b0*/  FADD R18, R18, R21 ;  /* 0x0000001512127221 */ /* 0x000fc60000000000 */
[----:B------:R-:W5:Y:S01]  /*a9c0*/  LDG.E.CONSTANT R17, desc[UR12][R2.64+-0x60] ;  /* 0xffffa00c02117981 */ /* 0x000f62000c1e9900 */
[----:B------:R-:W-:Y:S01]  /*a9d0*/  FADD R19, R19, R6 ;  /* 0x0000000613137221 */ /* 0x000fe20000000000 */
[----:B-1----:R-:W-:Y:S02]  /*a9e0*/  FMNMX R33, RZ, R26, !PT ;  /* 0x0000001aff217209 */ /* 0x002fe40007800000 */
[----:B0-----:R-:W5:Y:S01]  /*a9f0*/  LDL.64 R6, [R0+-0x3e0] ;  /* 0xfffc200000067983 */ /* 0x001f620000100a00 */
[----:B------:R-:W-:Y:S01]  /*aa00*/  FMNMX R29, RZ, R18, !PT ;  /* 0x00000012ff1d7209 */ /* 0x000fe20007800000 */
[----:B------:R-:W-:Y:S01]  /*aa10*/  FADD R26, R9, R20 ;  /* 0x00000014091a7221 */ /* 0x000fe20000000000 */
[----:B------:R-:W-:Y:S01]  /*aa20*/  FMNMX R35, RZ, R19, !PT ;  /* 0x00000013ff237209 */ /* 0x000fe20007800000 */
[----:B------:R0:W-:Y:S01]  /*aa30*/  STG.E desc[UR12][R4.64+-0xf0], R23 ;  /* 0xffff101704007986 */ /* 0x0001e2000c10190c */
[----:B------:R-:W-:-:S03]  /*aa40*/  FMNMX R31, RZ, R8, !PT ;  /* 0x00000008ff1f7209 */ /* 0x000fc60007800000 */
[----:B------:R1:W-:Y:S04]  /*aa50*/  STG.E desc[UR12][R4.64+0xc], R15 ;  /* 0x00000c0f04007986 */ /* 0x0003e8000c10190c */
[----:B------:R-:W3:Y:S04]  /*aa60*/  LDL.64 R12, [R0+0x418] ;  /* 0x00041800000c7983 */ /* 0x000ee80000100a00 */
[----:B0-----:R-:W3:Y:S04]  /*aa70*/  LDG.E.CONSTANT R23, desc[UR12][R2.64+0x98] ;  /* 0x0000980c02177981 */ /* 0x001ee8000c1e9900 */
[----:B-1----:R-:W3:Y:S04]  /*aa80*/  LDL.64 R14, [R0+0x20] ;  /* 0x00002000000e7983 */ /* 0x002ee80000100a00 */
[----:B------:R-:W3:Y:S04]  /*aa90*/  LDL.64 R8, [R0+0x420] ;  /* 0x0004200000087983 */ /* 0x000ee80000100a00 */
[----:B------:R-:W3:Y:S04]  /*aaa0*/  LDG.E.CONSTANT R21, desc[UR12][R2.64+0x20] ;  /* 0x0000200c02157981 */ /* 0x000ee8000c1e9900 */
[----:B------:R-:W3:Y:S04]  /*aab0*/  LDG.E.CONSTANT R20, desc[UR12][R2.64+0x24] ;  /* 0x0000240c02147981 */ /* 0x000ee8000c1e9900 */
[----:B------:R-:W3:Y:S04]  /*aac0*/  LDG.E.CONSTANT R19, desc[UR12][R2.64+0xa0] ;  /* 0x0000a00c02137981 */ /* 0x000ee8000c1e9900 */
[----:B------:R-:W3:Y:S04]  /*aad0*/  LDG.E.CONSTANT R18, desc[UR12][R2.64+0xa4] ;  /* 0x0000a40c02127981 */ /* 0x000ee8000c1e9900 */
[----:B------:R0:W-:Y:S04]  /*aae0*/  STG.E desc[UR12][R4.64+-0x70], R25 ;  /* 0xffff901904007986 */ /* 0x0001e8000c10190c */
[----:B0-----:R0:W3:Y:S01]  /*aaf0*/  LDG.E.CONSTANT R25, desc[UR12][R2.64+-0xe0] ;  /* 0xffff200c02197981 */ /* 0x0010e2000c1e9900 */
[----:B------:R-:W-:-:S05]  /*ab00*/  FMNMX R27, RZ, R27, !PT ;  /* 0x0000001bff1b7209 */ /* 0x000fca0007800000 */
[----:B------:R1:W-:Y:S04]  /*ab10*/  STG.E desc[UR12][R4.64+-0x16c], R27 ;  /* 0xfffe941b04007986 */ /* 0x0003e8000c10190c */
[----:B------:R-:W-:Y:S01]  /*ab20*/  STG.E desc[UR12][R4.64+-0x168], R33 ;  /* 0xfffe982104007986 */ /* 0x000fe2000c10190c */
[----:B-1----:R-:W-:-:S03]  /*ab30*/  FMNMX R27, RZ, R26, !PT ;  /* 0x0000001aff1b7209 */ /* 0x002fc60007800000 */
[----:B------:R-:W-:Y:S04]  /*ab40*/  STG.E desc[UR12][R4.64+-0xec], R29 ;  /* 0xffff141d04007986 */ /* 0x000fe8000c10190c */
[----:B------:R-:W-:Y:S04]  /*ab50*/  STG.E desc[UR12][R4.64+-0xe8], R35 ;  /* 0xffff182304007986 */ /* 0x000fe8000c10190c */
[----:B------:R-:W-:Y:S04]  /*ab60*/  STG.E desc[UR12][R4.64+-0x6c], R31 ;  /* 0xffff941f04007986 */ /* 0x000fe8000c10190c */
[----:B------:R-:W-:Y:S01]  /*ab70*/  STG.E desc[UR12][R4.64+-0x68], R27 ;  /* 0xffff981b04007986 */ /* 0x000fe2000c10190c */
[----:B------:R-:W-:-:S04]  /*ab80*/  UIADD3 UR4, UPT, UPT, UR4, 0xa, URZ ;  /* 0x0000000a04047890 */ /* 0x000fc8000fffe0ff */
[----:B------:R-:W-:Y:S01]  /*ab90*/  UISETP.NE.AND UP0, UPT, UR4, 0x20, UPT ;  /* 0x000000200400788c */ /* 0x000fe2000bf05270 */
[----:B0-----:R-:W-:Y:S02]  /*aba0*/  IADD3 R2, P0, PT, R2, 0x28, RZ ;  /* 0x0000002802027810 */ /* 0x001fe40007f1e0ff */
[----:B------:R-:W-:Y:S02]  /*abb0*/  IADD3 R0, PT, PT, R0, 0x28, RZ ;  /* 0x0000002800007810 */ /* 0x000fe40007ffe0ff */
[----:B------:R-:W-:Y:S01]  /*abc0*/  IADD3.X R3, PT, PT, RZ, R3, RZ, P0, !PT ;  /* 0x00000003ff037210 */ /* 0x000fe200007fe4ff */
[----:B----4-:R-:W-:Y:S01]  /*abd0*/  FADD R16, R11, R16 ;  /* 0x000000100b107221 */ /* 0x010fe20000000000 */
[----:B-----5:R-:W-:-:S04]  /*abe0*/  FADD R6, R6, R17 ;  /* 0x0000001106067221 */ /* 0x020fc80000000000 */
[----:B------:R-:W-:Y:S01]  /*abf0*/  FMNMX R17, RZ, R16, !PT ;  /* 0x00000010ff117209 */ /* 0x000fe20007800000 */
[----:B--2---:R-:W-:-:S04]  /*ac00*/  FADD R7, R7, R22 ;  /* 0x0000001607077221 */ /* 0x004fc80000000000 */
[----:B------:R0:W-:Y:S01]  /*ac10*/  STG.E desc[UR12][R4.64+-0x160], R17 ;  /* 0xfffea01104007986 */ /* 0x0001e2000c10190c */
[----:B---3--:R-:W-:Y:S01]  /*ac20*/  FADD R13, R13, R24 ;  /* 0x000000180d0d7221 */ /* 0x008fe20000000000 */
[----:B------:R-:W-:-:S05]  /*ac30*/  FADD R12, R12, R23 ;  /* 0x000000170c0c7221 */ /* 0x000fca0000000000 */
[----:B------:R-:W-:Y:S01]  /*ac40*/  FMNMX R23, RZ, R12, !PT ;  /* 0x0000000cff177209 */ /* 0x000fe20007800000 */
[----:B------:R-:W-:Y:S01]  /*ac50*/  FADD R14, R14, R21 ;  /* 0x000000150e0e7221 */ /* 0x000fe20000000000 */
[----:B------:R-:W-:Y:S01]  /*ac60*/  FADD R20, R15, R20 ;  /* 0x000000140f147221 */ /* 0x000fe20000000000 */
[----:B------:R-:W-:Y:S01]  /*ac70*/  FADD R8, R8, R19 ;  /* 0x0000001308087221 */ /* 0x000fe20000000000 */
[----:B------:R-:W-:Y:S01]  /*ac80*/  FADD R18, R9, R18 ;  /* 0x0000001209127221 */ /* 0x000fe20000000000 */
[----:B------:R-:W-:Y:S02]  /*ac90*/  FMNMX R15, RZ, R7, !PT ;  /* 0x00000007ff0f7209 */ /* 0x000fe40007800000 */
[----:B------:R-:W-:Y:S02]  /*aca0*/  FMNMX R7, RZ, R14, !PT ;  /* 0x0000000eff077209 */ /* 0x000fe40007800000 */
[----:B------:R-:W-:Y:S02]  /*acb0*/  FMNMX R19, RZ, R20, !PT ;  /* 0x00000014ff137209 */ /* 0x000fe40007800000 */
[----:B------:R-:W-:-:S02]  /*acc0*/  FMNMX R9, RZ, R8, !PT ;  /* 0x00000008ff097209 */ /* 0x000fc40007800000 */
[----:B0-----:R-:W-:Y:S01]  /*acd0*/  FMNMX R17, RZ, R18, !PT ;  /* 0x00000012ff117209 */ /* 0x001fe20007800000 */
[----:B------:R-:W-:Y:S01]  /*ace0*/  FADD R10, R10, R25 ;  /* 0x000000190a0a7221 */ /* 0x000fe20000000000 */
        /* <DEDUP_REMOVED lines=8> */
[----:B------:R-:W-:Y:S04]  /*ad70*/  STG.E desc[UR12][R4.64+0x1c], R9 ;  /* 0x00001c0904007986 */ /* 0x000fe8000c10190c */
[----:B------:R-:W-:Y:S01]  /*ad80*/  STG.E desc[UR12][R4.64+0x20], R17 ;  /* 0x0000201104007986 */ /* 0x000fe2000c10190c */
[----:B------:R-:W-:-:S05]  /*ad90*/  FMNMX R11, RZ, R10, !PT ;  /* 0x0000000aff0b7209 */ /* 0x000fca0007800000 */
[----:B------:R0:W-:Y:S02]  /*ada0*/  STG.E desc[UR12][R4.64+-0x164], R11 ;  /* 0xfffe9c0b04007986 */ /* 0x0001e4000c10190c */
[----:B0-----:R-:W-:-:S04]  /*adb0*/  IADD3 R11, P1, PT, R4, 0x28, RZ ;  /* 0x00000028040b7810 */ /* 0x001fc80007f3e0ff */
[----:B------:R-:W-:Y:S01]  /*adc0*/  IADD3.X R22, PT, PT, RZ, R5, RZ, P1, !PT ;  /* 0x00000005ff167210 */ /* 0x000fe20000ffe4ff */
[----:B------:R-:W-:Y:S08]  /*add0*/  BRA.U UP0, `(.L_x_12) ;  /* 0xfffffff500087547 */ /* 0x000ff0000b83ffff */
[----:B------:R-:W-:Y:S05]  /*ade0*/  EXIT ;  /* 0x000000000000794d */ /* 0x000fea0003800000 */
.L_x_13:
[----:B------:R-:W-:-:S00]  /*adf0*/  BRA `(.L_x_13) ;  /* 0xfffffffc00fc7947 */ /* 0x000fc0000383ffff */
[----:B------:R-:W-:-:S00]  /*ae00*/  NOP ;  /* 0x0000000000007918 */ /* 0x000fc00000000000 */
[----:B------:R-:W-:-:S00]  /*ae10*/  NOP ;  /* 0x0000000000007918 */ /* 0x000fc00000000000 */
[----:B------:R-:W-:-:S00]  /*ae20*/  NOP ;  /* 0x0000000000007918 */ /* 0x000fc00000000000 */
[----:B------:R-:W-:-:S00]  /*ae30*/  NOP ;  /* 0x0000000000007918 */ /* 0x000fc00000000000 */
[----:B------:R-:W-:-:S00]  /*ae40*/  NOP ;  /* 0x0000000000007918 */ /* 0x000fc00000000000 */
[----:B------:R-:W-:-:S00]  /*ae50*/  NOP ;  /* 0x0000000000007918 */ /* 0x000fc00000000000 */
[----:B------:R-:W-:-:S00]  /*ae60*/  NOP ;  /* 0x0000000000007918 */ /* 0x000fc00000000000 */
[----:B------:R-:W-:-:S00]  /*ae70*/  NOP ;  /* 0x0000000000007918 */ /* 0x000fc00000000000 */
.L_x_14:


//--------------------- .nv.shared.my_kernel_kernel0 --------------------------
	.section	.nv.shared.my_kernel_kernel0,"aw",@nobits
	.sectionflags	@""
	.align	4
.nv.shared.my_kernel_kernel0:
	.zero		3584


//--------------------- .nv.shared.reserved.0     --------------------------
	.section	.nv.shared.reserved.0,"aw",@nobits
	.weak		__nv_reservedSMEM_offset_0_alias
	.size		__nv_reservedSMEM_offset_0_alias, 0, 64
	.other		__nv_reservedSMEM_offset_0_alias,@"STO_CUDA_RESERVED_SHARED STV_DEFAULT"
__nv_reservedSMEM_offset_0_alias:
	.zero		0
	.zero		64


//--------------------- .nv.constant0.my_kernel_kernel0 --------------------------
	.section	.nv.constant0.my_kernel_kernel0,"a",@progbits
	.sectionflags	@""
	.align	4
.nv.constant0.my_kernel_kernel0:
	.zero		928


//--------------------- SYMBOLS --------------------------

	.type		.nv.reservedSmem.offset0,@object
	.size		.nv.reservedSmem.offset0,0x4
	.type		.nv.reservedSmem.cap,@object
	.size		.nv.reservedSmem.cap,0x4
